	.target	sm_100a

	.elftype	@"ET_EXEC"


//--------------------- .note.nv.tkinfo           --------------------------
	.section	.note.nv.tkinfo,"",@"SHT_NOTE"
	.sectionflags	@"SHF_NOTE_NV_TKINFO"
	.tkinfo
        /*0018*/ 	.word	0x00000002
        /*0030*/ 	.string	""
        /*0030*/ 	.string	"ptxas"
        /*0030*/ 	.string	"Cuda compilation tools, release 13.0, V13.0.88"
        /*0030*/ 	.string	"Build cuda_13.0.r13.0/compiler.36424714_0"
        /*0030*/ 	.string	"-arch sm_100a -m 64 "



//--------------------- .note.nv.cuinfo           --------------------------
	.section	.note.nv.cuinfo,"",@"SHT_NOTE"
	.sectionflags	@"SHF_NOTE_NV_CUINFO"
        /*0018*/ 	.short	0x0002
        /*001a*/ 	.short	0x0064
        /*001c*/ 	.short	0x0082
	.zero		2


//--------------------- .nv.info                  --------------------------
	.section	.nv.info,"",@"SHT_CUDA_INFO"
	.align	4


	//----- nvinfo : EIATTR_REGCOUNT
	.align		4
        /*0000*/ 	.byte	0x04, 0x2f
        /*0002*/ 	.short	(.L_20 - .L_19)
	.align		4
.L_19:
        /*0004*/ 	.word	index@(_ZN7cutlass13device_kernelINS_4gemm6kernel13GemmUniversalIN4cute5tupleIJiiiiEEENS1_10collective13CollectiveMmaINS1_35MainloopSm100TmaUmmaWarpSpecializedILi3ELi2ELi4ENS5_IJNS4_1CILi1EEESB_SB_EEEEENS5_IJNSA_ILi64EEENSA_ILi256EEENSA_ILi128EEEEEEaNS5_IJlSB_lEEEaSI_NS4_8TiledMMAINS4_8MMA_AtomIJNS4_15SM100_MMA_S8_SSIaaiLi64ELi256ELNS4_4UMMA5MajorE0ELSN_0ELNSM_8SaturateE0EEEEEENS4_6LayoutISC_NS5_IJNSA_ILi0EEESS_SS_EEEEENS5_IJNS4_10UnderscoreESV_SV_EEEEENS4_13SM90_TMA_LOADENS4_14ComposedLayoutINS4_7SwizzleILi3ELi4ELi3EEENS4_18smem_ptr_flag_bitsILi8EEENSR_INS5_IJNSA_ILi8EEESG_EEENS5_IJSG_SB_EEEEEEEvNS4_8identityESY_S18_vS19_EENS_8epilogue10collective18CollectiveEpilogueINS1B_23Sm100TmaWarpSpecializedILi4ELi2ELi32ELb0ELb0EEEJSH_NS5_IJNSR_ISE_SB_EES1G_EEEaSI_aSI_NS1B_6fusion15FusionCallbacksIS1F_NS1I_17LinearCombinationIaiaiLNS_15FloatRoundStyleE2EEESH_S1H_JEEENS4_5SM1004TMEM4LOAD26SM100_TMEM_LOAD_16dp32b32xESY_NSZ_INS10_ILi2ELi4ELi3EEES13_NSR_INS5_IJS14_SE_EEENS5_IJSE_SB_EEEEEEENS4_39AutoVectorizingCopyWithAssumedAlignmentILi128EEENS4_14SM90_TMA_STOREES1W_S1Y_S1Y_EEEvvEEEEvNT_6ParamsE)
        /*0008*/ 	.word	0x0000007a


	//----- nvinfo : EIATTR_FRAME_SIZE
	.align		4
.L_20:
        /*000c*/ 	.byte	0x04, 0x11
        /*000e*/ 	.short	(.L_22 - .L_21)
	.align		4
.L_21:
        /*0010*/ 	.word	index@($__internal_2_$__cuda_sm10x_tcgen05_guardrail_trap_unallocated_columns_being_dealloced)
        /*0014*/ 	.word	0x00000000


	//----- nvinfo : EIATTR_FRAME_SIZE
	.align		4
.L_22:
        /*0018*/ 	.byte	0x04, 0x11
        /*001a*/ 	.short	(.L_24 - .L_23)
	.align		4
.L_23:
        /*001c*/ 	.word	index@($__internal_1_$__cuda_sm10x_tcgen05_guardrail_trap_phase_invalid_during_alloc)
        /*0020*/ 	.word	0x00000000


	//----- nvinfo : EIATTR_FRAME_SIZE
	.align		4
.L_24:
        /*0024*/ 	.byte	0x04, 0x11
        /*0026*/ 	.short	(.L_26 - .L_25)
	.align		4
.L_25:
        /*0028*/ 	.word	index@($__internal_0_$__cuda_sm10x_tcgen05_guardrail_trap_col_being_dealloced_not_returned_by_alloc)
        /*002c*/ 	.word	0x00000000


	//----- nvinfo : EIATTR_FRAME_SIZE
	.align		4
.L_26:
        /*0030*/ 	.byte	0x04, 0x11
        /*0032*/ 	.short	(.L_28 - .L_27)
	.align		4
.L_27:
        /*0034*/ 	.word	index@(_ZN7cutlass13device_kernelINS_4gemm6kernel13GemmUniversalIN4cute5tupleIJiiiiEEENS1_10collective13CollectiveMmaINS1_35MainloopSm100TmaUmmaWarpSpecializedILi3ELi2ELi4ENS5_IJNS4_1CILi1EEESB_SB_EEEEENS5_IJNSA_ILi64EEENSA_ILi256EEENSA_ILi128EEEEEEaNS5_IJlSB_lEEEaSI_NS4_8TiledMMAINS4_8MMA_AtomIJNS4_15SM100_MMA_S8_SSIaaiLi64ELi256ELNS4_4UMMA5MajorE0ELSN_0ELNSM_8SaturateE0EEEEEENS4_6LayoutISC_NS5_IJNSA_ILi0EEESS_SS_EEEEENS5_IJNS4_10UnderscoreESV_SV_EEEEENS4_13SM90_TMA_LOADENS4_14ComposedLayoutINS4_7SwizzleILi3ELi4ELi3EEENS4_18smem_ptr_flag_bitsILi8EEENSR_INS5_IJNSA_ILi8EEESG_EEENS5_IJSG_SB_EEEEEEEvNS4_8identityESY_S18_vS19_EENS_8epilogue10collective18CollectiveEpilogueINS1B_23Sm100TmaWarpSpecializedILi4ELi2ELi32ELb0ELb0EEEJSH_NS5_IJNSR_ISE_SB_EES1G_EEEaSI_aSI_NS1B_6fusion15FusionCallbacksIS1F_NS1I_17LinearCombinationIaiaiLNS_15FloatRoundStyleE2EEESH_S1H_JEEENS4_5SM1004TMEM4LOAD26SM100_TMEM_LOAD_16dp32b32xESY_NSZ_INS10_ILi2ELi4ELi3EEES13_NSR_INS5_IJS14_SE_EEENS5_IJSE_SB_EEEEEEENS4_39AutoVectorizingCopyWithAssumedAlignmentILi128EEENS4_14SM90_TMA_STOREES1W_S1Y_S1Y_EEEvvEEEEvNT_6ParamsE)
        /*0038*/ 	.word	0x00000000


	//----- nvinfo : EIATTR_MIN_STACK_SIZE
	.align		4
.L_28:
        /*003c*/ 	.byte	0x04, 0x12
        /*003e*/ 	.short	(.L_30 - .L_29)
	.align		4
.L_29:
        /*0040*/ 	.word	index@(_ZN7cutlass13device_kernelINS_4gemm6kernel13GemmUniversalIN4cute5tupleIJiiiiEEENS1_10collective13CollectiveMmaINS1_35MainloopSm100TmaUmmaWarpSpecializedILi3ELi2ELi4ENS5_IJNS4_1CILi1EEESB_SB_EEEEENS5_IJNSA_ILi64EEENSA_ILi256EEENSA_ILi128EEEEEEaNS5_IJlSB_lEEEaSI_NS4_8TiledMMAINS4_8MMA_AtomIJNS4_15SM100_MMA_S8_SSIaaiLi64ELi256ELNS4_4UMMA5MajorE0ELSN_0ELNSM_8SaturateE0EEEEEENS4_6LayoutISC_NS5_IJNSA_ILi0EEESS_SS_EEEEENS5_IJNS4_10UnderscoreESV_SV_EEEEENS4_13SM90_TMA_LOADENS4_14ComposedLayoutINS4_7SwizzleILi3ELi4ELi3EEENS4_18smem_ptr_flag_bitsILi8EEENSR_INS5_IJNSA_ILi8EEESG_EEENS5_IJSG_SB_EEEEEEEvNS4_8identityESY_S18_vS19_EENS_8epilogue10collective18CollectiveEpilogueINS1B_23Sm100TmaWarpSpecializedILi4ELi2ELi32ELb0ELb0EEEJSH_NS5_IJNSR_ISE_SB_EES1G_EEEaSI_aSI_NS1B_6fusion15FusionCallbacksIS1F_NS1I_17LinearCombinationIaiaiLNS_15FloatRoundStyleE2EEESH_S1H_JEEENS4_5SM1004TMEM4LOAD26SM100_TMEM_LOAD_16dp32b32xESY_NSZ_INS10_ILi2ELi4ELi3EEES13_NSR_INS5_IJS14_SE_EEENS5_IJSE_SB_EEEEEEENS4_39AutoVectorizingCopyWithAssumedAlignmentILi128EEENS4_14SM90_TMA_STOREES1W_S1Y_S1Y_EEEvvEEEEvNT_6ParamsE)
        /*0044*/ 	.word	0x00000000
.L_30:


//--------------------- .nv.compat                --------------------------
	.section	.nv.compat,"",@"SHT_CUDA_COMPAT_INFO"
	.align	4
        /*0000*/ 	.byte	0x02, 0x09, 0x01, 0x00, 0x02, 0x02, 0x03, 0x00, 0x02, 0x05, 0x06, 0x00, 0x03, 0x07, 0x01, 0x01
        /*0010*/ 	.byte	0x02, 0x03, 0x01, 0x00, 0x02, 0x06, 0x01, 0x00, 0x04, 0x0b, 0x08, 0x00, 0x01, 0x00, 0x00, 0x00
        /*0020*/ 	.byte	0x00, 0x00, 0x00, 0x00


//--------------------- .nv.info._ZN7cutlass13device_kernelINS_4gemm6kernel13GemmUniversalIN4cute5tupleIJiiiiEEENS1_10collective13CollectiveMmaINS1_35MainloopSm100TmaUmmaWarpSpecializedILi3ELi2ELi4ENS5_IJNS4_1CILi1EEESB_SB_EEEEENS5_IJNSA_ILi64EEENSA_ILi256EEENSA_ILi128EEEEEEaNS5_IJlSB_lEEEaSI_NS4_8TiledMMAINS4_8MMA_AtomIJNS4_15SM100_MMA_S8_SSIaaiLi64ELi256ELNS4_4UMMA5MajorE0ELSN_0ELNSM_8SaturateE0EEEEEENS4_6LayoutISC_NS5_IJNSA_ILi0EEESS_SS_EEEEENS5_IJNS4_10UnderscoreESV_SV_EEEEENS4_13SM90_TMA_LOADENS4_14ComposedLayoutINS4_7SwizzleILi3ELi4ELi3EEENS4_18smem_ptr_flag_bitsILi8EEENSR_INS5_IJNSA_ILi8EEESG_EEENS5_IJSG_SB_EEEEEEEvNS4_8identityESY_S18_vS19_EENS_8epilogue10collective18CollectiveEpilogueINS1B_23Sm100TmaWarpSpecializedILi4ELi2ELi32ELb0ELb0EEEJSH_NS5_IJNSR_ISE_SB_EES1G_EEEaSI_aSI_NS1B_6fusion15FusionCallbacksIS1F_NS1I_17LinearCombinationIaiaiLNS_15FloatRoundStyleE2EEESH_S1H_JEEENS4_5SM1004TMEM4LOAD26SM100_TMEM_LOAD_16dp32b32xESY_NSZ_INS10_ILi2ELi4ELi3EEES13_NSR_INS5_IJS14_SE_EEENS5_IJSE_SB_EEEEEEENS4_39AutoVectorizingCopyWithAssumedAlignmentILi128EEENS4_14SM90_TMA_STOREES1W_S1Y_S1Y_EEEvvEEEEvNT_6ParamsE --------------------------
	.section	.nv.info._ZN7cutlass13device_kernelINS_4gemm6kernel13GemmUniversalIN4cute5tupleIJiiiiEEENS1_10collective13CollectiveMmaINS1_35MainloopSm100TmaUmmaWarpSpecializedILi3ELi2ELi4ENS5_IJNS4_1CILi1EEESB_SB_EEEEENS5_IJNSA_ILi64EEENSA_ILi256EEENSA_ILi128EEEEEEaNS5_IJlSB_lEEEaSI_NS4_8TiledMMAINS4_8MMA_AtomIJNS4_15SM100_MMA_S8_SSIaaiLi64ELi256ELNS4_4UMMA5MajorE0ELSN_0ELNSM_8SaturateE0EEEEEENS4_6LayoutISC_NS5_IJNSA_ILi0EEESS_SS_EEEEENS5_IJNS4_10UnderscoreESV_SV_EEEEENS4_13SM90_TMA_LOADENS4_14ComposedLayoutINS4_7SwizzleILi3ELi4ELi3EEENS4_18smem_ptr_flag_bitsILi8EEENSR_INS5_IJNSA_ILi8EEESG_EEENS5_IJSG_SB_EEEEEEEvNS4_8identityESY_S18_vS19_EENS_8epilogue10collective18CollectiveEpilogueINS1B_23Sm100TmaWarpSpecializedILi4ELi2ELi32ELb0ELb0EEEJSH_NS5_IJNSR_ISE_SB_EES1G_EEEaSI_aSI_NS1B_6fusion15FusionCallbacksIS1F_NS1I_17LinearCombinationIaiaiLNS_15FloatRoundStyleE2EEESH_S1H_JEEENS4_5SM1004TMEM4LOAD26SM100_TMEM_LOAD_16dp32b32xESY_NSZ_INS10_ILi2ELi4ELi3EEES13_NSR_INS5_IJS14_SE_EEENS5_IJSE_SB_EEEEEEENS4_39AutoVectorizingCopyWithAssumedAlignmentILi128EEENS4_14SM90_TMA_STOREES1W_S1Y_S1Y_EEEvvEEEEvNT_6ParamsE,"",@"SHT_CUDA_INFO"
	.sectionflags	@""
	.align	4


	//----- nvinfo : EIATTR_CUDA_API_VERSION
	.align		4
        /*0000*/ 	.byte	0x04, 0x37
        /*0002*/ 	.short	(.L_32 - .L_31)
.L_31:
        /*0004*/ 	.word	0x00000082


	//----- nvinfo : EIATTR_KPARAM_INFO
	.align		4
.L_32:
        /*0008*/ 	.byte	0x04, 0x17
        /*000a*/ 	.short	(.L_34 - .L_33)
.L_33:
        /*000c*/ 	.word	0x00000000
        /*0010*/ 	.short	0x0000
        /*0012*/ 	.short	0x0000
        /*0014*/ 	.byte	0x00, 0xf0, 0x01, 0x20


	//----- nvinfo : EIATTR_AT_ENTRY_FRAGMENTS
	.align		4
.L_34:
        /*0018*/ 	.byte	0x04, 0x4f
        /*001a*/ 	.short	(.L_36 - .L_35)


	//   ....[0]....
.L_35:
        /*001c*/ 	.word	0x00000006


	//----- nvinfo : EIATTR_RESERVED_SMEM_USED
	.align		4
.L_36:
        /*0020*/ 	.byte	0x01, 0x41
	.zero		2


	//----- nvinfo : EIATTR_SPARSE_MMA_MASK
	.align		4
        /*0024*/ 	.byte	0x03, 0x50
        /*0026*/ 	.short	0x0000


	//----- nvinfo : EIATTR_TCGEN05_1CTA_USED
	.align		4
        /*0028*/ 	.byte	0x01, 0x51
	.zero		2


	//----- nvinfo : EIATTR_MAXREG_COUNT
	.align		4
        /*002c*/ 	.byte	0x03, 0x1b
        /*002e*/ 	.short	0x00ff


	//----- nvinfo : EIATTR_NUM_BARRIERS
	.align		4
        /*0030*/ 	.byte	0x02, 0x4c
        /*0032*/ 	.byte	0x07
	.zero		1


	//----- nvinfo : EIATTR_EXTERNS
	.align		4
        /*0034*/ 	.byte	0x04, 0x0f
        /*0036*/ 	.short	(.L_38 - .L_37)


	//   ....[0]....
	.align		4
.L_37:
        /*0038*/ 	.word	index@(__assertfail)


	//----- nvinfo : EIATTR_MERCURY_ISA_VERSION
	.align		4
.L_38:
        /*003c*/ 	.byte	0x03, 0x5f
        /*003e*/ 	.short	0x0101


	//----- nvinfo : EIATTR_INT_WARP_WIDE_INSTR_OFFSETS
	.align		4
        /*0040*/ 	.byte	0x04, 0x31
        /*0042*/ 	.short	(.L_40 - .L_39)


	//   ....[0]....
.L_39:
        /*0044*/ 	.word	0x00001dc0


	//   ....[1]....
        /*0048*/ 	.word	0x000037e0


	//   ....[2]....
        /*004c*/ 	.word	0x00003800


	//   ....[3]....
        /*0050*/ 	.word	0x00003830


	//   ....[4]....
        /*0054*/ 	.word	0x00004170


	//   ....[5]....
        /*0058*/ 	.word	0x000041e0


	//   ....[6]....
        /*005c*/ 	.word	0x000042c0


	//   ....[7]....
        /*0060*/ 	.word	0x00004340


	//   ....[8]....
        /*0064*/ 	.word	0x00004450


	//   ....[9]....
        /*0068*/ 	.word	0x000044e0


	//   ....[10]....
        /*006c*/ 	.word	0x000046c0


	//   ....[11]....
        /*0070*/ 	.word	0x00004820


	//----- nvinfo : EIATTR_COOP_GROUP_MASK_REGIDS
	.align		4
.L_40:
        /*0074*/ 	.byte	0x04, 0x29
        /*0076*/ 	.short	(.L_42 - .L_41)


	//   ....[0]....
.L_41:
        /*0078*/ 	.word	0xffffffff


	//   ....[1]....
        /*007c*/ 	.word	0xffffffff


	//   ....[2]....
        /*0080*/ 	.word	0xffffffff


	//   ....[3]....
        /*0084*/ 	.word	0xffffffff


	//   ....[4]....
        /*0088*/ 	.word	0xffffffff


	//   ....[5]....
        /*008c*/ 	.word	0xffffffff


	//   ....[6]....
        /*0090*/ 	.word	0xffffffff


	//   ....[7]....
        /*0094*/ 	.word	0xffffffff


	//   ....[8]....
        /*0098*/ 	.word	0xffffffff


	//   ....[9]....
        /*009c*/ 	.word	0xffffffff


	//   ....[10]....
        /*00a0*/ 	.word	0xffffffff


	//   ....[11]....
        /*00a4*/ 	.word	0xffffffff


	//   ....[12]....
        /*00a8*/ 	.word	0xffffffff


	//----- nvinfo : EIATTR_COOP_GROUP_INSTR_OFFSETS
	.align		4
.L_42:
        /*00ac*/ 	.byte	0x04, 0x28
        /*00ae*/ 	.short	(.L_44 - .L_43)


	//   ....[0]....
.L_43:
        /*00b0*/ 	.word	0x00000090


	//   ....[1]....
        /*00b4*/ 	.word	0x000004d0


	//   ....[2]....
        /*00b8*/ 	.word	0x00000620


	//   ....[3]....
        /*00bc*/ 	.word	0x000007c0


	//   ....[4]....
        /*00c0*/ 	.word	0x000008c0


	//   ....[5]....
        /*00c4*/ 	.word	0x00000a30


	//   ....[6]....
        /*00c8*/ 	.word	0x00000bd0


	//   ....[7]....
        /*00cc*/ 	.word	0x00001ca0


	//   ....[8]....
        /*00d0*/ 	.word	0x000029f0


	//   ....[9]....
        /*00d4*/ 	.word	0x00002c00


	//   ....[10]....
        /*00d8*/ 	.word	0x00002c30


	//   ....[11]....
        /*00dc*/ 	.word	0x000036c0


	//   ....[12]....
        /*00e0*/ 	.word	0x000038f0


	//----- nvinfo : EIATTR_VRC_CTA_INIT_COUNT
	.align		4
.L_44:
        /*00e4*/ 	.byte	0x02, 0x4a
        /*00e6*/ 	.byte	0x80
	.zero		1


	//----- nvinfo : EIATTR_SYSCALL_OFFSETS
	.align		4
        /*00e8*/ 	.byte	0x04, 0x46
        /*00ea*/ 	.short	(.L_46 - .L_45)


	//   ....[0]....
.L_45:
        /*00ec*/ 	.word	0x000052b0


	//   ....[1]....
        /*00f0*/ 	.word	0x000053f0


	//   ....[2]....
        /*00f4*/ 	.word	0x00005bf0


	//   ....[3]....
        /*00f8*/ 	.word	0x000069a0


	//   ....[4]....
        /*00fc*/ 	.word	0x000076e0


	//   ....[5]....
        /*0100*/ 	.word	0x00008450


	//----- nvinfo : EIATTR_MBARRIER_INSTR_OFFSETS
	.align		4
.L_46:
        /*0104*/ 	.byte	0x04, 0x39
        /*0106*/ 	.short	(.L_48 - .L_47)


	//   ....[0]....
.L_47:
        /*0108*/ 	.word	0x000005b0
        /*010c*/ 	.word	0x000000ff
        /*0110*/ 	.word	0x00000000
        /*0114*/ 	.short	0x0100
        /*0116*/ 	.byte	0x05
	.zero		1


	//   ....[1]....
        /*0118*/ 	.word	0x000005c0
        /*011c*/ 	.word	0x000000ff
        /*0120*/ 	.word	0x00000018
        /*0124*/ 	.short	0x0100
        /*0126*/ 	.byte	0x05
	.zero		1


	//   ....[2]....
        /*0128*/ 	.word	0x000005d0
        /*012c*/ 	.word	0x000000ff
        /*0130*/ 	.word	0x00000008
        /*0134*/ 	.short	0x0100
        /*0136*/ 	.byte	0x05
	.zero		1


	//   ....[3]....
        /*0138*/ 	.word	0x000005e0
        /*013c*/ 	.word	0x000000ff
        /*0140*/ 	.word	0x00000020
        /*0144*/ 	.short	0x0100
        /*0146*/ 	.byte	0x05
	.zero		1


	//   ....[4]....
        /*0148*/ 	.word	0x000005f0
        /*014c*/ 	.word	0x000000ff
        /*0150*/ 	.word	0x00000010
        /*0154*/ 	.short	0x0100
        /*0156*/ 	.byte	0x05
	.zero		1


	//   ....[5]....
        /*0158*/ 	.word	0x00000600
        /*015c*/ 	.word	0x000000ff
        /*0160*/ 	.word	0x00000028
        /*0164*/ 	.short	0x0100
        /*0166*/ 	.byte	0x05
	.zero		1


	//   ....[6]....
        /*0168*/ 	.word	0x00000730
        /*016c*/ 	.word	0x000000ff
        /*0170*/ 	.word	0x00000030
        /*0174*/ 	.short	0x0100
        /*0176*/ 	.byte	0x07
	.zero		1


	//   ....[7]....
        /*0178*/ 	.word	0x00000740
        /*017c*/ 	.word	0x000000ff
        /*0180*/ 	.word	0x00000050
        /*0184*/ 	.short	0x0100
        /*0186*/ 	.byte	0x07
	.zero		1


	//   ....[8]....
        /*0188*/ 	.word	0x00000750
        /*018c*/ 	.word	0x000000ff
        /*0190*/ 	.word	0x00000038
        /*0194*/ 	.short	0x0100
        /*0196*/ 	.byte	0x07
	.zero		1


	//   ....[9]....
        /*0198*/ 	.word	0x00000760
        /*019c*/ 	.word	0x000000ff
        /*01a0*/ 	.word	0x00000058
        /*01a4*/ 	.short	0x0100
        /*01a6*/ 	.byte	0x07
	.zero		1


	//   ....[10]....
        /*01a8*/ 	.word	0x00000770
        /*01ac*/ 	.word	0x000000ff
        /*01b0*/ 	.word	0x00000040
        /*01b4*/ 	.short	0x0100
        /*01b6*/ 	.byte	0x07
	.zero		1


	//   ....[11]....
        /*01b8*/ 	.word	0x00000780
        /*01bc*/ 	.word	0x000000ff
        /*01c0*/ 	.word	0x00000060
        /*01c4*/ 	.short	0x0100
        /*01c6*/ 	.byte	0x07
	.zero		1


	//   ....[12]....
        /*01c8*/ 	.word	0x00000790
        /*01cc*/ 	.word	0x000000ff
        /*01d0*/ 	.word	0x00000048
        /*01d4*/ 	.short	0x0100
        /*01d6*/ 	.byte	0x07
	.zero		1


	//   ....[13]....
        /*01d8*/ 	.word	0x000007a0
        /*01dc*/ 	.word	0x000000ff
        /*01e0*/ 	.word	0x00000068
        /*01e4*/ 	.short	0x0100
        /*01e6*/ 	.byte	0x07
	.zero		1


	//   ....[14]....
        /*01e8*/ 	.word	0x00000890
        /*01ec*/ 	.word	0x000000ff
        /*01f0*/ 	.word	0x00000070
        /*01f4*/ 	.short	0x0100
        /*01f6*/ 	.byte	0x05
	.zero		1


	//   ....[15]....
        /*01f8*/ 	.word	0x000008a0
        /*01fc*/ 	.word	0x000000ff
        /*0200*/ 	.word	0x00000078
        /*0204*/ 	.short	0x0100
        /*0206*/ 	.byte	0x05
	.zero		1


	//   ....[16]....
        /*0208*/ 	.word	0x000009e0
        /*020c*/ 	.word	0x000000ff
        /*0210*/ 	.word	0x00000080
        /*0214*/ 	.short	0x0100
        /*0216*/ 	.byte	0x05
	.zero		1


	//   ....[17]....
        /*0218*/ 	.word	0x000009f0
        /*021c*/ 	.word	0x000000ff
        /*0220*/ 	.word	0x00000090
        /*0224*/ 	.short	0x0100
        /*0226*/ 	.byte	0x05
	.zero		1


	//   ....[18]....
        /*0228*/ 	.word	0x00000a00
        /*022c*/ 	.word	0x000000ff
        /*0230*/ 	.word	0x00000088
        /*0234*/ 	.short	0x0100
        /*0236*/ 	.byte	0x05
	.zero		1


	//   ....[19]....
        /*0238*/ 	.word	0x00000a10
        /*023c*/ 	.word	0x000000ff
        /*0240*/ 	.word	0x00000098
        /*0244*/ 	.short	0x0100
        /*0246*/ 	.byte	0x05
	.zero		1


	//   ....[20]....
        /*0248*/ 	.word	0x00000b40
        /*024c*/ 	.word	0x000000ff
        /*0250*/ 	.word	0x000000a0
        /*0254*/ 	.short	0x0100
        /*0256*/ 	.byte	0x07
	.zero		1


	//   ....[21]....
        /*0258*/ 	.word	0x00000b50
        /*025c*/ 	.word	0x000000ff
        /*0260*/ 	.word	0x000000c0
        /*0264*/ 	.short	0x0100
        /*0266*/ 	.byte	0x07
	.zero		1


	//   ....[22]....
        /*0268*/ 	.word	0x00000b60
        /*026c*/ 	.word	0x000000ff
        /*0270*/ 	.word	0x000000a8
        /*0274*/ 	.short	0x0100
        /*0276*/ 	.byte	0x07
	.zero		1


	//   ....[23]....
        /*0278*/ 	.word	0x00000b70
        /*027c*/ 	.word	0x000000ff
        /*0280*/ 	.word	0x000000c8
        /*0284*/ 	.short	0x0100
        /*0286*/ 	.byte	0x07
	.zero		1


	//   ....[24]....
        /*0288*/ 	.word	0x00000b80
        /*028c*/ 	.word	0x000000ff
        /*0290*/ 	.word	0x000000b0
        /*0294*/ 	.short	0x0100
        /*0296*/ 	.byte	0x07
	.zero		1


	//   ....[25]....
        /*0298*/ 	.word	0x00000b90
        /*029c*/ 	.word	0x000000ff
        /*02a0*/ 	.word	0x000000d0
        /*02a4*/ 	.short	0x0100
        /*02a6*/ 	.byte	0x07
	.zero		1


	//   ....[26]....
        /*02a8*/ 	.word	0x00000ba0
        /*02ac*/ 	.word	0x000000ff
        /*02b0*/ 	.word	0x000000b8
        /*02b4*/ 	.short	0x0100
        /*02b6*/ 	.byte	0x07
	.zero		1


	//   ....[27]....
        /*02b8*/ 	.word	0x00000bb0
        /*02bc*/ 	.word	0x000000ff
        /*02c0*/ 	.word	0x000000d8
        /*02c4*/ 	.short	0x0100
        /*02c6*/ 	.byte	0x07
	.zero		1


	//   ....[28]....
        /*02c8*/ 	.word	0x00000ca0
        /*02cc*/ 	.word	0x000000ff
        /*02d0*/ 	.word	0x000000e0
        /*02d4*/ 	.short	0x0100
        /*02d6*/ 	.byte	0x05
	.zero		1


	//   ....[29]....
        /*02d8*/ 	.word	0x00000cb0
        /*02dc*/ 	.word	0x000000ff
        /*02e0*/ 	.word	0x000000f0
        /*02e4*/ 	.short	0x0100
        /*02e6*/ 	.byte	0x05
	.zero		1


	//   ....[30]....
        /*02e8*/ 	.word	0x00000cc0
        /*02ec*/ 	.word	0x000000ff
        /*02f0*/ 	.word	0x000000e8
        /*02f4*/ 	.short	0x0100
        /*02f6*/ 	.byte	0x05
	.zero		1


	//   ....[31]....
        /*02f8*/ 	.word	0x00000cd0
        /*02fc*/ 	.word	0x000000ff
        /*0300*/ 	.word	0x000000f8
        /*0304*/ 	.short	0x0100
        /*0306*/ 	.byte	0x05
	.zero		1


	//   ....[32]....
        /*0308*/ 	.word	0x000015a0
        /*030c*/ 	.word	0x00000003
        /*0310*/ 	.word	0x000000f0
        /*0314*/ 	.short	0x010a
        /*0316*/ 	.byte	0xff
	.zero		1


	//   ....[33]....
        /*0318*/ 	.word	0x000015d0
        /*031c*/ 	.word	0x00000003
        /*0320*/ 	.word	0x000000e0
        /*0324*/ 	.short	0x0101
        /*0326*/ 	.byte	0xff
	.zero		1


	//   ....[34]....
        /*0328*/ 	.word	0x000016a0
        /*032c*/ 	.word	0x000000ff
        /*0330*/ 	.word	0x00000018
        /*0334*/ 	.short	0x010a
        /*0336*/ 	.byte	0x08
	.zero		1


	//   ....[35]....
        /*0338*/ 	.word	0x00001740
        /*033c*/ 	.word	0x000000ff
        /*0340*/ 	.word	0x00000018
        /*0344*/ 	.short	0x010a
        /*0346*/ 	.byte	0x21
	.zero		1


	//   ....[36]....
        /*0348*/ 	.word	0x00001890
        /*034c*/ 	.word	0x000000ff
        /*0350*/ 	.word	0x00000018
        /*0354*/ 	.short	0x010a
        /*0356*/ 	.byte	0x08
	.zero		1


	//   ....[37]....
        /*0358*/ 	.word	0x000019a0
        /*035c*/ 	.word	0x000000ff
        /*0360*/ 	.word	0x00000078
        /*0364*/ 	.short	0x0101
        /*0366*/ 	.byte	0x04
	.zero		1


	//   ....[38]....
        /*0368*/ 	.word	0x000019c0
        /*036c*/ 	.word	0x000000ff
        /*0370*/ 	.word	0x00000018
        /*0374*/ 	.short	0x010a
        /*0376*/ 	.byte	0x08
	.zero		1


	//   ....[39]....
        /*0378*/ 	.word	0x00001a40
        /*037c*/ 	.word	0x000000ff
        /*0380*/ 	.word	0x00000018
        /*0384*/ 	.short	0x010a
        /*0386*/ 	.byte	0x11
	.zero		1


	//   ....[40]....
        /*0388*/ 	.word	0x00001b90
        /*038c*/ 	.word	0x000000ff
        /*0390*/ 	.word	0x00000018
        /*0394*/ 	.short	0x010a
        /*0396*/ 	.byte	0x08
	.zero		1


	//   ....[41]....
        /*0398*/ 	.word	0x00001cd0
        /*039c*/ 	.word	0x00000002
        /*03a0*/ 	.word	0x00000080
        /*03a4*/ 	.short	0x010a
        /*03a6*/ 	.byte	0xff
	.zero		1


	//   ....[42]....
        /*03a8*/ 	.word	0x00001d90
        /*03ac*/ 	.word	0x00000002
        /*03b0*/ 	.word	0x00000000
        /*03b4*/ 	.short	0x0101
        /*03b6*/ 	.byte	0xff
	.zero		1


	//   ....[43]....
        /*03b8*/ 	.word	0x000022f0
        /*03bc*/ 	.word	0x000000ff
        /*03c0*/ 	.word	0x00000000
        /*03c4*/ 	.short	0x010a
        /*03c6*/ 	.byte	0x05
	.zero		1


	//   ....[44]....
        /*03c8*/ 	.word	0x00002380
        /*03cc*/ 	.word	0x000000ff
        /*03d0*/ 	.word	0x00000000
        /*03d4*/ 	.short	0x010a
        /*03d6*/ 	.byte	0x05
	.zero		1


	//   ....[45]....
        /*03d8*/ 	.word	0x00002420
        /*03dc*/ 	.word	0x00000000
        /*03e0*/ 	.word	0x00000000
        /*03e4*/ 	.short	0x010a
        /*03e6*/ 	.byte	0xff
	.zero		1


	//   ....[46]....
        /*03e8*/ 	.word	0x00002540
        /*03ec*/ 	.word	0x00000000
        /*03f0*/ 	.word	0x000000e0
        /*03f4*/ 	.short	0x010a
        /*03f6*/ 	.byte	0xff
	.zero		1


	//   ....[47]....
        /*03f8*/ 	.word	0x000025a0
        /*03fc*/ 	.word	0x00000004
        /*0400*/ 	.word	0x00000000
        /*0404*/ 	.short	0x0101
        /*0406*/ 	.byte	0xff
	.zero		1


	//   ....[48]....
        /*0408*/ 	.word	0x000025c0
        /*040c*/ 	.word	0x000000ff
        /*0410*/ 	.word	0x00000090
        /*0414*/ 	.short	0x010a
        /*0416*/ 	.byte	0x05
	.zero		1


	//   ....[49]....
        /*0418*/ 	.word	0x000026e0
        /*041c*/ 	.word	0x00000000
        /*0420*/ 	.word	0x00000080
        /*0424*/ 	.short	0x010a
        /*0426*/ 	.byte	0xff
	.zero		1


	//   ....[50]....
        /*0428*/ 	.word	0x000027f0
        /*042c*/ 	.word	0x00000000
        /*0430*/ 	.word	0x00000000
        /*0434*/ 	.short	0x0101
        /*0436*/ 	.byte	0xff
	.zero		1


	//   ....[51]....
        /*0438*/ 	.word	0x00002880
        /*043c*/ 	.word	0x000000ff
        /*0440*/ 	.word	0x00000090
        /*0444*/ 	.short	0x0106
        /*0446*/ 	.byte	0x05
	.zero		1


	//   ....[52]....
        /*0448*/ 	.word	0x000028a0
        /*044c*/ 	.word	0x000000ff
        /*0450*/ 	.word	0x00000090
        /*0454*/ 	.short	0x010a
        /*0456*/ 	.byte	0x05
	.zero		1


	//   ....[53]....
        /*0458*/ 	.word	0x00002930
        /*045c*/ 	.word	0x000000ff
        /*0460*/ 	.word	0x00000090
        /*0464*/ 	.short	0x0106
        /*0466*/ 	.byte	0x04
	.zero		1


	//   ....[54]....
        /*0468*/ 	.word	0x00002970
        /*046c*/ 	.word	0x00000000
        /*0470*/ 	.word	0x00000090
        /*0474*/ 	.short	0x010a
        /*0476*/ 	.byte	0xff
	.zero		1


	//   ....[55]....
        /*0478*/ 	.word	0x00002eb0
        /*047c*/ 	.word	0x00000000
        /*0480*/ 	.word	0x00000080
        /*0484*/ 	.short	0x010a
        /*0486*/ 	.byte	0xff
	.zero		1


	//   ....[56]....
        /*0488*/ 	.word	0x00002fb0
        /*048c*/ 	.word	0x00000003
        /*0490*/ 	.word	0x00000000
        /*0494*/ 	.short	0x0101
        /*0496*/ 	.byte	0xff
	.zero		1


	//   ....[57]....
        /*0498*/ 	.word	0x00002fc0
        /*049c*/ 	.word	0x000000ff
        /*04a0*/ 	.word	0x00000000
        /*04a4*/ 	.short	0x010a
        /*04a6*/ 	.byte	0x06
	.zero		1


	//   ....[58]....
        /*04a8*/ 	.word	0x00003040
        /*04ac*/ 	.word	0x000000ff
        /*04b0*/ 	.word	0x000000c0
        /*04b4*/ 	.short	0x010a
        /*04b6*/ 	.byte	0x07
	.zero		1


	//   ....[59]....
        /*04b8*/ 	.word	0x00003120
        /*04bc*/ 	.word	0x000000ff
        /*04c0*/ 	.word	0x00000000
        /*04c4*/ 	.short	0x010a
        /*04c6*/ 	.byte	0x06
	.zero		1


	//   ....[60]....
        /*04c8*/ 	.word	0x00003250
        /*04cc*/ 	.word	0x000000ff
        /*04d0*/ 	.word	0x00000000
        /*04d4*/ 	.short	0x010a
        /*04d6*/ 	.byte	0x1a
	.zero		1


	//   ....[61]....
        /*04d8*/ 	.word	0x000034f0
        /*04dc*/ 	.word	0x000000ff
        /*04e0*/ 	.word	0x00000000
        /*04e4*/ 	.short	0x010a
        /*04e6*/ 	.byte	0x06
	.zero		1


	//   ....[62]....
        /*04e8*/ 	.word	0x00003580
        /*04ec*/ 	.word	0x000000ff
        /*04f0*/ 	.word	0x00000000
        /*04f4*/ 	.short	0x010a
        /*04f6*/ 	.byte	0x06
	.zero		1


	//   ....[63]....
        /*04f8*/ 	.word	0x00003610
        /*04fc*/ 	.word	0x000000ff
        /*0500*/ 	.word	0x00000000
        /*0504*/ 	.short	0x010a
        /*0506*/ 	.byte	0x06
	.zero		1


	//   ....[64]....
        /*0508*/ 	.word	0x000036a0
        /*050c*/ 	.word	0x000000ff
        /*0510*/ 	.word	0x00000000
        /*0514*/ 	.short	0x010a
        /*0516*/ 	.byte	0x07
	.zero		1


	//   ....[65]....
        /*0518*/ 	.word	0x00003b20
        /*051c*/ 	.word	0x00000000
        /*0520*/ 	.word	0x00000080
        /*0524*/ 	.short	0x010a
        /*0526*/ 	.byte	0xff
	.zero		1


	//   ....[66]....
        /*0528*/ 	.word	0x00003be0
        /*052c*/ 	.word	0x00000000
        /*0530*/ 	.word	0x00000000
        /*0534*/ 	.short	0x0101
        /*0536*/ 	.byte	0xff
	.zero		1


	//   ....[67]....
        /*0538*/ 	.word	0x00003f00
        /*053c*/ 	.word	0x000000ff
        /*0540*/ 	.word	0x00000078
        /*0544*/ 	.short	0x010a
        /*0546*/ 	.byte	0x07
	.zero		1


	//   ....[68]....
        /*0548*/ 	.word	0x000040f0
        /*054c*/ 	.word	0x000000ff
        /*0550*/ 	.word	0x00000050
        /*0554*/ 	.short	0x010a
        /*0556*/ 	.byte	0x07
	.zero		1


	//   ....[69]....
        /*0558*/ 	.word	0x00004260
        /*055c*/ 	.word	0x000000ff
        /*0560*/ 	.word	0x00000030
        /*0564*/ 	.short	0x010b
        /*0566*/ 	.byte	0x07
	.zero		1


	//   ....[70]....
        /*0568*/ 	.word	0x00004270
        /*056c*/ 	.word	0x000000ff
        /*0570*/ 	.word	0x00000000
        /*0574*/ 	.short	0x0101
        /*0576*/ 	.byte	0x08
	.zero		1


	//   ....[71]....
        /*0578*/ 	.word	0x00004290
        /*057c*/ 	.word	0x000000ff
        /*0580*/ 	.word	0x00000058
        /*0584*/ 	.short	0x010a
        /*0586*/ 	.byte	0x07
	.zero		1


	//   ....[72]....
        /*0588*/ 	.word	0x000043f0
        /*058c*/ 	.word	0x000000ff
        /*0590*/ 	.word	0x00000038
        /*0594*/ 	.short	0x010b
        /*0596*/ 	.byte	0x07
	.zero		1


	//   ....[73]....
        /*0598*/ 	.word	0x00004400
        /*059c*/ 	.word	0x000000ff
        /*05a0*/ 	.word	0x00000000
        /*05a4*/ 	.short	0x0101
        /*05a6*/ 	.byte	0x08
	.zero		1


	//   ....[74]....
        /*05a8*/ 	.word	0x00004410
        /*05ac*/ 	.word	0x000000ff
        /*05b0*/ 	.word	0x00000060
        /*05b4*/ 	.short	0x010a
        /*05b6*/ 	.byte	0x07
	.zero		1


	//   ....[75]....
        /*05b8*/ 	.word	0x000045b0
        /*05bc*/ 	.word	0x000000ff
        /*05c0*/ 	.word	0x00000040
        /*05c4*/ 	.short	0x010b
        /*05c6*/ 	.byte	0x07
	.zero		1


	//   ....[76]....
        /*05c8*/ 	.word	0x00004620
        /*05cc*/ 	.word	0x000000ff
        /*05d0*/ 	.word	0x00000000
        /*05d4*/ 	.short	0x0101
        /*05d6*/ 	.byte	0x08
	.zero		1


	//   ....[77]....
        /*05d8*/ 	.word	0x00004650
        /*05dc*/ 	.word	0x000000ff
        /*05e0*/ 	.word	0x00000068
        /*05e4*/ 	.short	0x010a
        /*05e6*/ 	.byte	0x07
	.zero		1


	//   ....[78]....
        /*05e8*/ 	.word	0x00004860
        /*05ec*/ 	.word	0x000000ff
        /*05f0*/ 	.word	0x00000048
        /*05f4*/ 	.short	0x010b
        /*05f6*/ 	.byte	0x07
	.zero		1


	//   ....[79]....
        /*05f8*/ 	.word	0x00004880
        /*05fc*/ 	.word	0x000000ff
        /*0600*/ 	.word	0x00000000
        /*0604*/ 	.short	0x0101
        /*0606*/ 	.byte	0x0d
	.zero		1


	//   ....[80]....
        /*0608*/ 	.word	0x000048b0
        /*060c*/ 	.word	0x000000ff
        /*0610*/ 	.word	0x00000050
        /*0614*/ 	.short	0x010a
        /*0616*/ 	.byte	0x07
	.zero		1


	//   ....[81]....
        /*0618*/ 	.word	0x000048d0
        /*061c*/ 	.word	0x000000ff
        /*0620*/ 	.word	0x00000058
        /*0624*/ 	.short	0x010a
        /*0626*/ 	.byte	0x07
	.zero		1


	//   ....[82]....
        /*0628*/ 	.word	0x000048f0
        /*062c*/ 	.word	0x000000ff
        /*0630*/ 	.word	0x00000060
        /*0634*/ 	.short	0x010a
        /*0636*/ 	.byte	0x07
	.zero		1


	//   ....[83]....
        /*0638*/ 	.word	0x00004930
        /*063c*/ 	.word	0x00000000
        /*0640*/ 	.word	0x00000068
        /*0644*/ 	.short	0x010a
        /*0646*/ 	.byte	0xff
	.zero		1


	//   ....[84]....
        /*0648*/ 	.word	0x00004c80
        /*064c*/ 	.word	0x00000000
        /*0650*/ 	.word	0x00000080
        /*0654*/ 	.short	0x010a
        /*0656*/ 	.byte	0xff
	.zero		1


	//   ....[85]....
        /*0658*/ 	.word	0x00004d90
        /*065c*/ 	.word	0x00000000
        /*0660*/ 	.word	0x00000000
        /*0664*/ 	.short	0x0101
        /*0666*/ 	.byte	0xff
	.zero		1


	//   ....[86]....
        /*0668*/ 	.word	0x000057e0
        /*066c*/ 	.word	0x00000000
        /*0670*/ 	.word	0x00000030
        /*0674*/ 	.short	0x010a
        /*0676*/ 	.byte	0xff
	.zero		1


	//   ....[87]....
        /*0678*/ 	.word	0x00005850
        /*067c*/ 	.word	0x0000006c
        /*0680*/ 	.word	0x000000a0
        /*0684*/ 	.short	0x010a
        /*0686*/ 	.byte	0xff
	.zero		1


	//   ....[88]....
        /*0688*/ 	.word	0x00005930
        /*068c*/ 	.word	0x00000000
        /*0690*/ 	.word	0x00000030
        /*0694*/ 	.short	0x010a
        /*0696*/ 	.byte	0xff
	.zero		1


	//   ....[89]....
        /*0698*/ 	.word	0x00005a50
        /*069c*/ 	.word	0x00000000
        /*06a0*/ 	.word	0x00000000
        /*06a4*/ 	.short	0x0101
        /*06a6*/ 	.byte	0xff
	.zero		1


	//   ....[90]....
        /*06a8*/ 	.word	0x00005ad0
        /*06ac*/ 	.word	0x0000006c
        /*06b0*/ 	.word	0x000000a0
        /*06b4*/ 	.short	0x010a
        /*06b6*/ 	.byte	0xff
	.zero		1


	//   ....[91]....
        /*06b8*/ 	.word	0x00006650
        /*06bc*/ 	.word	0x00000037
        /*06c0*/ 	.word	0x00000030
        /*06c4*/ 	.short	0x010a
        /*06c6*/ 	.byte	0xff
	.zero		1


	//   ....[92]....
        /*06c8*/ 	.word	0x00006700
        /*06cc*/ 	.word	0x00000037
        /*06d0*/ 	.word	0x00000030
        /*06d4*/ 	.short	0x010a
        /*06d6*/ 	.byte	0xff
	.zero		1


	//   ....[93]....
        /*06d8*/ 	.word	0x00006820
        /*06dc*/ 	.word	0x00000000
        /*06e0*/ 	.word	0x00000000
        /*06e4*/ 	.short	0x0101
        /*06e6*/ 	.byte	0xff
	.zero		1


	//   ....[94]....
        /*06e8*/ 	.word	0x00007390
        /*06ec*/ 	.word	0x00000049
        /*06f0*/ 	.word	0x00000030
        /*06f4*/ 	.short	0x010a
        /*06f6*/ 	.byte	0xff
	.zero		1


	//   ....[95]....
        /*06f8*/ 	.word	0x00007440
        /*06fc*/ 	.word	0x00000049
        /*0700*/ 	.word	0x00000030
        /*0704*/ 	.short	0x010a
        /*0706*/ 	.byte	0xff
	.zero		1


	//   ....[96]....
        /*0708*/ 	.word	0x00007560
        /*070c*/ 	.word	0x00000002
        /*0710*/ 	.word	0x00000000
        /*0714*/ 	.short	0x0101
        /*0716*/ 	.byte	0xff
	.zero		1


	//   ....[97]....
        /*0718*/ 	.word	0x00008100
        /*071c*/ 	.word	0x0000004c
        /*0720*/ 	.word	0x00000030
        /*0724*/ 	.short	0x010a
        /*0726*/ 	.byte	0xff
	.zero		1


	//   ....[98]....
        /*0728*/ 	.word	0x000081b0
        /*072c*/ 	.word	0x0000004c
        /*0730*/ 	.word	0x00000030
        /*0734*/ 	.short	0x010a
        /*0736*/ 	.byte	0xff
	.zero		1


	//   ....[99]....
        /*0738*/ 	.word	0x000082d0
        /*073c*/ 	.word	0x00000000
        /*0740*/ 	.word	0x00000000
        /*0744*/ 	.short	0x0101
        /*0746*/ 	.byte	0xff
	.zero		1


	//   ....[100]....
        /*0748*/ 	.word	0x00008680
        /*074c*/ 	.word	0x000000ff
        /*0750*/ 	.word	0x00000000
        /*0754*/ 	.short	0x0101
        /*0756*/ 	.byte	0x05
	.zero		1


	//   ....[101]....
        /*0758*/ 	.word	0x00008fc0
        /*075c*/ 	.word	0x00000003
        /*0760*/ 	.word	0x000000f0
        /*0764*/ 	.short	0x010a
        /*0766*/ 	.byte	0xff
	.zero		1


	//   ....[102]....
        /*0768*/ 	.word	0x00009020
        /*076c*/ 	.word	0x00000002
        /*0770*/ 	.word	0x00000018
        /*0774*/ 	.short	0x010a
        /*0776*/ 	.byte	0xff
	.zero		1


	//   ....[103]....
        /*0778*/ 	.word	0x00009080
        /*077c*/ 	.word	0x00000002
        /*0780*/ 	.word	0x00000018
        /*0784*/ 	.short	0x010a
        /*0786*/ 	.byte	0xff
	.zero		1


	//   ....[104]....
        /*0788*/ 	.word	0x000090d0
        /*078c*/ 	.word	0x00000002
        /*0790*/ 	.word	0x00000080
        /*0794*/ 	.short	0x010a
        /*0796*/ 	.byte	0xff
	.zero		1


	//   ....[105]....
        /*0798*/ 	.word	0x00009130
        /*079c*/ 	.word	0x00000000
        /*07a0*/ 	.word	0x00000000
        /*07a4*/ 	.short	0x010a
        /*07a6*/ 	.byte	0xff
	.zero		1


	//   ....[106]....
        /*07a8*/ 	.word	0x00009190
        /*07ac*/ 	.word	0x00000000
        /*07b0*/ 	.word	0x00000000
        /*07b4*/ 	.short	0x010a
        /*07b6*/ 	.byte	0xff
	.zero		1


	//   ....[107]....
        /*07b8*/ 	.word	0x000091e0
        /*07bc*/ 	.word	0x00000000
        /*07c0*/ 	.word	0x000000e0
        /*07c4*/ 	.short	0x010a
        /*07c6*/ 	.byte	0xff
	.zero		1


	//   ....[108]....
        /*07c8*/ 	.word	0x00009240
        /*07cc*/ 	.word	0x00000000
        /*07d0*/ 	.word	0x00000090
        /*07d4*/ 	.short	0x010a
        /*07d6*/ 	.byte	0xff
	.zero		1


	//   ....[109]....
        /*07d8*/ 	.word	0x00009290
        /*07dc*/ 	.word	0x00000000
        /*07e0*/ 	.word	0x00000080
        /*07e4*/ 	.short	0x010a
        /*07e6*/ 	.byte	0xff
	.zero		1


	//   ....[110]....
        /*07e8*/ 	.word	0x000092f0
        /*07ec*/ 	.word	0x00000000
        /*07f0*/ 	.word	0x00000090
        /*07f4*/ 	.short	0x010a
        /*07f6*/ 	.byte	0xff
	.zero		1


	//   ....[111]....
        /*07f8*/ 	.word	0x00009340
        /*07fc*/ 	.word	0x00000000
        /*0800*/ 	.word	0x00000080
        /*0804*/ 	.short	0x010a
        /*0806*/ 	.byte	0xff
	.zero		1


	//   ....[112]....
        /*0808*/ 	.word	0x000093a0
        /*080c*/ 	.word	0x00000003
        /*0810*/ 	.word	0x000000c0
        /*0814*/ 	.short	0x010a
        /*0816*/ 	.byte	0xff
	.zero		1


	//   ....[113]....
        /*0818*/ 	.word	0x00009400
        /*081c*/ 	.word	0x00000000
        /*0820*/ 	.word	0x00000000
        /*0824*/ 	.short	0x010a
        /*0826*/ 	.byte	0xff
	.zero		1


	//   ....[114]....
        /*0828*/ 	.word	0x00009460
        /*082c*/ 	.word	0x00000000
        /*0830*/ 	.word	0x00000000
        /*0834*/ 	.short	0x010a
        /*0836*/ 	.byte	0xff
	.zero		1


	//   ....[115]....
        /*0838*/ 	.word	0x000094c0
        /*083c*/ 	.word	0x00000000
        /*0840*/ 	.word	0x00000000
        /*0844*/ 	.short	0x010a
        /*0846*/ 	.byte	0xff
	.zero		1


	//   ....[116]....
        /*0848*/ 	.word	0x00009520
        /*084c*/ 	.word	0x00000000
        /*0850*/ 	.word	0x00000000
        /*0854*/ 	.short	0x010a
        /*0856*/ 	.byte	0xff
	.zero		1


	//   ....[117]....
        /*0858*/ 	.word	0x00009580
        /*085c*/ 	.word	0x00000000
        /*0860*/ 	.word	0x00000000
        /*0864*/ 	.short	0x010a
        /*0866*/ 	.byte	0xff
	.zero		1


	//   ....[118]....
        /*0868*/ 	.word	0x000095d0
        /*086c*/ 	.word	0x00000000
        /*0870*/ 	.word	0x00000080
        /*0874*/ 	.short	0x010a
        /*0876*/ 	.byte	0xff
	.zero		1


	//   ....[119]....
        /*0878*/ 	.word	0x00009630
        /*087c*/ 	.word	0x00000000
        /*0880*/ 	.word	0x00000078
        /*0884*/ 	.short	0x010a
        /*0886*/ 	.byte	0xff
	.zero		1


	//   ....[120]....
        /*0888*/ 	.word	0x00009690
        /*088c*/ 	.word	0x00000003
        /*0890*/ 	.word	0x00000050
        /*0894*/ 	.short	0x010a
        /*0896*/ 	.byte	0xff
	.zero		1


	//   ....[121]....
        /*0898*/ 	.word	0x000096f0
        /*089c*/ 	.word	0x00000003
        /*08a0*/ 	.word	0x00000058
        /*08a4*/ 	.short	0x010a
        /*08a6*/ 	.byte	0xff
	.zero		1


	//   ....[122]....
        /*08a8*/ 	.word	0x00009750
        /*08ac*/ 	.word	0x00000003
        /*08b0*/ 	.word	0x00000060
        /*08b4*/ 	.short	0x010a
        /*08b6*/ 	.byte	0xff
	.zero		1


	//   ....[123]....
        /*08b8*/ 	.word	0x000097b0
        /*08bc*/ 	.word	0x00000003
        /*08c0*/ 	.word	0x00000068
        /*08c4*/ 	.short	0x010a
        /*08c6*/ 	.byte	0xff
	.zero		1


	//   ....[124]....
        /*08c8*/ 	.word	0x00009810
        /*08cc*/ 	.word	0x00000000
        /*08d0*/ 	.word	0x00000050
        /*08d4*/ 	.short	0x010a
        /*08d6*/ 	.byte	0xff
	.zero		1


	//   ....[125]....
        /*08d8*/ 	.word	0x00009870
        /*08dc*/ 	.word	0x00000000
        /*08e0*/ 	.word	0x00000058
        /*08e4*/ 	.short	0x010a
        /*08e6*/ 	.byte	0xff
	.zero		1


	//   ....[126]....
        /*08e8*/ 	.word	0x000098d0
        /*08ec*/ 	.word	0x00000000
        /*08f0*/ 	.word	0x00000060
        /*08f4*/ 	.short	0x010a
        /*08f6*/ 	.byte	0xff
	.zero		1


	//   ....[127]....
        /*08f8*/ 	.word	0x00009920
        /*08fc*/ 	.word	0x00000000
        /*0900*/ 	.word	0x00000080
        /*0904*/ 	.short	0x010a
        /*0906*/ 	.byte	0xff
	.zero		1


	//   ....[128]....
        /*0908*/ 	.word	0x00009970
        /*090c*/ 	.word	0x00000000
        /*0910*/ 	.word	0x00000030
        /*0914*/ 	.short	0x010a
        /*0916*/ 	.byte	0xff
	.zero		1


	//   ....[129]....
        /*0918*/ 	.word	0x000099c0
        /*091c*/ 	.word	0x0000006c
        /*0920*/ 	.word	0x000000a0
        /*0924*/ 	.short	0x010a
        /*0926*/ 	.byte	0xff
	.zero		1


	//   ....[130]....
        /*0928*/ 	.word	0x00009a10
        /*092c*/ 	.word	0x00000037
        /*0930*/ 	.word	0x00000030
        /*0934*/ 	.short	0x010a
        /*0936*/ 	.byte	0xff
	.zero		1


	//   ....[131]....
        /*0938*/ 	.word	0x00009a60
        /*093c*/ 	.word	0x00000049
        /*0940*/ 	.word	0x00000030
        /*0944*/ 	.short	0x010a
        /*0946*/ 	.byte	0xff
	.zero		1


	//   ....[132]....
        /*0948*/ 	.word	0x00009ab0
        /*094c*/ 	.word	0x0000004c
        /*0950*/ 	.word	0x00000030
        /*0954*/ 	.short	0x010a
        /*0956*/ 	.byte	0xff
	.zero		1


	//----- nvinfo : EIATTR_NUM_MBARRIERS
	.align		4
.L_48:
        /*0958*/ 	.byte	0x03, 0x38
        /*095a*/ 	.short	0x0020


	//----- nvinfo : EIATTR_EXIT_INSTR_OFFSETS
	.align		4
        /*095c*/ 	.byte	0x04, 0x1c
        /*095e*/ 	.short	(.L_50 - .L_49)


	//   ....[0]....
.L_49:
        /*0960*/ 	.word	0x00002450


	//   ....[1]....
        /*0964*/ 	.word	0x00002940


	//   ....[2]....
        /*0968*/ 	.word	0x000029a0


	//   ....[3]....
        /*096c*/ 	.word	0x00003900


	//   ....[4]....
        /*0970*/ 	.word	0x00004960


	//   ....[5]....
        /*0974*/ 	.word	0x000049a0


	//   ....[6]....
        /*0978*/ 	.word	0x00008fb0


	//----- nvinfo : EIATTR_MAX_THREADS
	.align		4
.L_50:
        /*097c*/ 	.byte	0x04, 0x05
        /*097e*/ 	.short	(.L_52 - .L_51)
.L_51:
        /*0980*/ 	.word	0x00000100
        /*0984*/ 	.word	0x00000001
        /*0988*/ 	.word	0x00000001


	//----- nvinfo : EIATTR_CRS_STACK_SIZE
	.align		4
.L_52:
        /*098c*/ 	.byte	0x04, 0x1e
        /*098e*/ 	.short	(.L_54 - .L_53)
.L_53:
        /*0990*/ 	.word	0x00000000


	//----- nvinfo : EIATTR_CBANK_PARAM_SIZE
	.align		4
.L_54:
        /*0994*/ 	.byte	0x03, 0x19
        /*0996*/ 	.short	0x0800


	//----- nvinfo : EIATTR_PARAM_CBANK
	.align		4
        /*0998*/ 	.byte	0x04, 0x0a
        /*099a*/ 	.short	(.L_56 - .L_55)
	.align		4
.L_55:
        /*099c*/ 	.word	index@(.nv.constant0._ZN7cutlass13device_kernelINS_4gemm6kernel13GemmUniversalIN4cute5tupleIJiiiiEEENS1_10collective13CollectiveMmaINS1_35MainloopSm100TmaUmmaWarpSpecializedILi3ELi2ELi4ENS5_IJNS4_1CILi1EEESB_SB_EEEEENS5_IJNSA_ILi64EEENSA_ILi256EEENSA_ILi128EEEEEEaNS5_IJlSB_lEEEaSI_NS4_8TiledMMAINS4_8MMA_AtomIJNS4_15SM100_MMA_S8_SSIaaiLi64ELi256ELNS4_4UMMA5MajorE0ELSN_0ELNSM_8SaturateE0EEEEEENS4_6LayoutISC_NS5_IJNSA_ILi0EEESS_SS_EEEEENS5_IJNS4_10UnderscoreESV_SV_EEEEENS4_13SM90_TMA_LOADENS4_14ComposedLayoutINS4_7SwizzleILi3ELi4ELi3EEENS4_18smem_ptr_flag_bitsILi8EEENSR_INS5_IJNSA_ILi8EEESG_EEENS5_IJSG_SB_EEEEEEEvNS4_8identityESY_S18_vS19_EENS_8epilogue10collective18CollectiveEpilogueINS1B_23Sm100TmaWarpSpecializedILi4ELi2ELi32ELb0ELb0EEEJSH_NS5_IJNSR_ISE_SB_EES1G_EEEaSI_aSI_NS1B_6fusion15FusionCallbacksIS1F_NS1I_17LinearCombinationIaiaiLNS_15FloatRoundStyleE2EEESH_S1H_JEEENS4_5SM1004TMEM4LOAD26SM100_TMEM_LOAD_16dp32b32xESY_NSZ_INS10_ILi2ELi4ELi3EEES13_NSR_INS5_IJS14_SE_EEENS5_IJSE_SB_EEEEEEENS4_39AutoVectorizingCopyWithAssumedAlignmentILi128EEENS4_14SM90_TMA_STOREES1W_S1Y_S1Y_EEEvvEEEEvNT_6ParamsE)
        /*09a0*/ 	.short	0x0380
        /*09a2*/ 	.short	0x0800


	//----- nvinfo : EIATTR_SW_WAR
	.align		4
.L_56:
        /*09a4*/ 	.byte	0x04, 0x36
        /*09a6*/ 	.short	(.L_58 - .L_57)
.L_57:
        /*09a8*/ 	.word	0x00000008
.L_58:


//--------------------- .nv.callgraph             --------------------------
	.section	.nv.callgraph,"",@"SHT_CUDA_CALLGRAPH"
	.align	4
	.sectionentsize	8
	.align		4
        /*0000*/ 	.word	0x00000000
	.align		4
        /*0004*/ 	.word	0xffffffff
	.align		4
        /*0008*/ 	.word	index@(_ZN7cutlass13device_kernelINS_4gemm6kernel13GemmUniversalIN4cute5tupleIJiiiiEEENS1_10collective13CollectiveMmaINS1_35MainloopSm100TmaUmmaWarpSpecializedILi3ELi2ELi4ENS5_IJNS4_1CILi1EEESB_SB_EEEEENS5_IJNSA_ILi64EEENSA_ILi256EEENSA_ILi128EEEEEEaNS5_IJlSB_lEEEaSI_NS4_8TiledMMAINS4_8MMA_AtomIJNS4_15SM100_MMA_S8_SSIaaiLi64ELi256ELNS4_4UMMA5MajorE0ELSN_0ELNSM_8SaturateE0EEEEEENS4_6LayoutISC_NS5_IJNSA_ILi0EEESS_SS_EEEEENS5_IJNS4_10UnderscoreESV_SV_EEEEENS4_13SM90_TMA_LOADENS4_14ComposedLayoutINS4_7SwizzleILi3ELi4ELi3EEENS4_18smem_ptr_flag_bitsILi8EEENSR_INS5_IJNSA_ILi8EEESG_EEENS5_IJSG_SB_EEEEEEEvNS4_8identityESY_S18_vS19_EENS_8epilogue10collective18CollectiveEpilogueINS1B_23Sm100TmaWarpSpecializedILi4ELi2ELi32ELb0ELb0EEEJSH_NS5_IJNSR_ISE_SB_EES1G_EEEaSI_aSI_NS1B_6fusion15FusionCallbacksIS1F_NS1I_17LinearCombinationIaiaiLNS_15FloatRoundStyleE2EEESH_S1H_JEEENS4_5SM1004TMEM4LOAD26SM100_TMEM_LOAD_16dp32b32xESY_NSZ_INS10_ILi2ELi4ELi3EEES13_NSR_INS5_IJS14_SE_EEENS5_IJSE_SB_EEEEEEENS4_39AutoVectorizingCopyWithAssumedAlignmentILi128EEENS4_14SM90_TMA_STOREES1W_S1Y_S1Y_EEEvvEEEEvNT_6ParamsE)
	.align		4
        /*000c*/ 	.word	index@(__assertfail)
	.align		4
        /*0010*/ 	.word	0x00000000
	.align		4
        /*0014*/ 	.word	0xfffffffe
	.align		4
        /*0018*/ 	.word	0x00000000
	.align		4
        /*001c*/ 	.word	0xfffffffd
	.align		4
        /*0020*/ 	.word	0x00000000
	.align		4
        /*0024*/ 	.word	0xfffffffc


//--------------------- .nv.constant4             --------------------------
	.section	.nv.constant4,"a",@progbits
	.align	8
	.align		8
.nv.constant4:
        /*0000*/ 	.dword	__assertfail
	.align		8
        /*0008*/ 	.dword	__unnamed_1
	.align		8
        /*0010*/ 	.dword	__unnamed_2
	.align		8
        /*0018*/ 	.dword	__unnamed_3
	.align		8
        /*0020*/ 	.dword	_ZN40_INTERNAL_022839fe_4_k_cu_770af9bc_324454cuda3std3__45__cpo5beginE
	.align		8
        /*0028*/ 	.dword	_ZN40_INTERNAL_022839fe_4_k_cu_770af9bc_324454cuda3std3__45__cpo3endE
	.align		8
        /*0030*/ 	.dword	_ZN40_INTERNAL_022839fe_4_k_cu_770af9bc_324454cuda3std3__45__cpo6cbeginE
	.align		8
        /*0038*/ 	.dword	_ZN40_INTERNAL_022839fe_4_k_cu_770af9bc_324454cuda3std3__45__cpo4cendE
	.align		8
        /*0040*/ 	.dword	_ZN40_INTERNAL_022839fe_4_k_cu_770af9bc_324454cuda3std3__442_GLOBAL__N__022839fe_4_k_cu_770af9bc_324456ignoreE
	.align		8
        /*0048*/ 	.dword	_ZN40_INTERNAL_022839fe_4_k_cu_770af9bc_324454cuda3std3__419piecewise_constructE
	.align		8
        /*0050*/ 	.dword	_ZN40_INTERNAL_022839fe_4_k_cu_770af9bc_324454cuda3std3__48in_placeE
	.align		8
        /*0058*/ 	.dword	_ZN40_INTERNAL_022839fe_4_k_cu_770af9bc_324454cuda3std6ranges3__45__cpo4swapE
	.align		8
        /*0060*/ 	.dword	_ZN40_INTERNAL_022839fe_4_k_cu_770af9bc_324454cuda3std6ranges3__45__cpo9iter_moveE
	.align		8
        /*0068*/ 	.dword	_ZN40_INTERNAL_022839fe_4_k_cu_770af9bc_324454cute7productE
	.align		8
        /*0070*/ 	.dword	_ZN40_INTERNAL_022839fe_4_k_cu_770af9bc_324454cute1_E
	.align		8
        /*0078*/ 	.dword	$str$25
	.align		8
        /*0080*/ 	.dword	$str$26
	.align		8
        /*0088*/ 	.dword	$str$27
	.align		8
        /*0090*/ 	.dword	$str$28


//--------------------- .text._ZN7cutlass13device_kernelINS_4gemm6kernel13GemmUniversalIN4cute5tupleIJiiiiEEENS1_10collective13CollectiveMmaINS1_35MainloopSm100TmaUmmaWarpSpecializedILi3ELi2ELi4ENS5_IJNS4_1CILi1EEESB_SB_EEEEENS5_IJNSA_ILi64EEENSA_ILi256EEENSA_ILi128EEEEEEaNS5_IJlSB_lEEEaSI_NS4_8TiledMMAINS4_8MMA_AtomIJNS4_15SM100_MMA_S8_SSIaaiLi64ELi256ELNS4_4UMMA5MajorE0ELSN_0ELNSM_8SaturateE0EEEEEENS4_6LayoutISC_NS5_IJNSA_ILi0EEESS_SS_EEEEENS5_IJNS4_10UnderscoreESV_SV_EEEEENS4_13SM90_TMA_LOADENS4_14ComposedLayoutINS4_7SwizzleILi3ELi4ELi3EEENS4_18smem_ptr_flag_bitsILi8EEENSR_INS5_IJNSA_ILi8EEESG_EEENS5_IJSG_SB_EEEEEEEvNS4_8identityESY_S18_vS19_EENS_8epilogue10collective18CollectiveEpilogueINS1B_23Sm100TmaWarpSpecializedILi4ELi2ELi32ELb0ELb0EEEJSH_NS5_IJNSR_ISE_SB_EES1G_EEEaSI_aSI_NS1B_6fusion15FusionCallbacksIS1F_NS1I_17LinearCombinationIaiaiLNS_15FloatRoundStyleE2EEESH_S1H_JEEENS4_5SM1004TMEM4LOAD26SM100_TMEM_LOAD_16dp32b32xESY_NSZ_INS10_ILi2ELi4ELi3EEES13_NSR_INS5_IJS14_SE_EEENS5_IJSE_SB_EEEEEEENS4_39AutoVectorizingCopyWithAssumedAlignmentILi128EEENS4_14SM90_TMA_STOREES1W_S1Y_S1Y_EEEvvEEEEvNT_6ParamsE --------------------------
	.section	.text._ZN7cutlass13device_kernelINS_4gemm6kernel13GemmUniversalIN4cute5tupleIJiiiiEEENS1_10collective13CollectiveMmaINS1_35MainloopSm100TmaUmmaWarpSpecializedILi3ELi2ELi4ENS5_IJNS4_1CILi1EEESB_SB_EEEEENS5_IJNSA_ILi64EEENSA_ILi256EEENSA_ILi128EEEEEEaNS5_IJlSB_lEEEaSI_NS4_8TiledMMAINS4_8MMA_AtomIJNS4_15SM100_MMA_S8_SSIaaiLi64ELi256ELNS4_4UMMA5MajorE0ELSN_0ELNSM_8SaturateE0EEEEEENS4_6LayoutISC_NS5_IJNSA_ILi0EEESS_SS_EEEEENS5_IJNS4_10UnderscoreESV_SV_EEEEENS4_13SM90_TMA_LOADENS4_14ComposedLayoutINS4_7SwizzleILi3ELi4ELi3EEENS4_18smem_ptr_flag_bitsILi8EEENSR_INS5_IJNSA_ILi8EEESG_EEENS5_IJSG_SB_EEEEEEEvNS4_8identityESY_S18_vS19_EENS_8epilogue10collective18CollectiveEpilogueINS1B_23Sm100TmaWarpSpecializedILi4ELi2ELi32ELb0ELb0EEEJSH_NS5_IJNSR_ISE_SB_EES1G_EEEaSI_aSI_NS1B_6fusion15FusionCallbacksIS1F_NS1I_17LinearCombinationIaiaiLNS_15FloatRoundStyleE2EEESH_S1H_JEEENS4_5SM1004TMEM4LOAD26SM100_TMEM_LOAD_16dp32b32xESY_NSZ_INS10_ILi2ELi4ELi3EEES13_NSR_INS5_IJS14_SE_EEENS5_IJSE_SB_EEEEEEENS4_39AutoVectorizingCopyWithAssumedAlignmentILi128EEENS4_14SM90_TMA_STOREES1W_S1Y_S1Y_EEEvvEEEEvNT_6ParamsE,"ax",@progbits
	.align	128
.text._ZN7cutlass13device_kernelINS_4gemm6kernel13GemmUniversalIN4cute5tupleIJiiiiEEENS1_10collective13CollectiveMmaINS1_35MainloopSm100TmaUmmaWarpSpecializedILi3ELi2ELi4ENS5_IJNS4_1CILi1EEESB_SB_EEEEENS5_IJNSA_ILi64EEENSA_ILi256EEENSA_ILi128EEEEEEaNS5_IJlSB_lEEEaSI_NS4_8TiledMMAINS4_8MMA_AtomIJNS4_15SM100_MMA_S8_SSIaaiLi64ELi256ELNS4_4UMMA5MajorE0ELSN_0ELNSM_8SaturateE0EEEEEENS4_6LayoutISC_NS5_IJNSA_ILi0EEESS_SS_EEEEENS5_IJNS4_10UnderscoreESV_SV_EEEEENS4_13SM90_TMA_LOADENS4_14ComposedLayoutINS4_7SwizzleILi3ELi4ELi3EEENS4_18smem_ptr_flag_bitsILi8EEENSR_INS5_IJNSA_ILi8EEESG_EEENS5_IJSG_SB_EEEEEEEvNS4_8identityESY_S18_vS19_EENS_8epilogue10collective18CollectiveEpilogueINS1B_23Sm100TmaWarpSpecializedILi4ELi2ELi32ELb0ELb0EEEJSH_NS5_IJNSR_ISE_SB_EES1G_EEEaSI_aSI_NS1B_6fusion15FusionCallbacksIS1F_NS1I_17LinearCombinationIaiaiLNS_15FloatRoundStyleE2EEESH_S1H_JEEENS4_5SM1004TMEM4LOAD26SM100_TMEM_LOAD_16dp32b32xESY_NSZ_INS10_ILi2ELi4ELi3EEES13_NSR_INS5_IJS14_SE_EEENS5_IJSE_SB_EEEEEEENS4_39AutoVectorizingCopyWithAssumedAlignmentILi128EEENS4_14SM90_TMA_STOREES1W_S1Y_S1Y_EEEvvEEEEvNT_6ParamsE:
        .type           _ZN7cutlass13device_kernelINS_4gemm6kernel13GemmUniversalIN4cute5tupleIJiiiiEEENS1_10collective13CollectiveMmaINS1_35MainloopSm100TmaUmmaWarpSpecializedILi3ELi2ELi4ENS5_IJNS4_1CILi1EEESB_SB_EEEEENS5_IJNSA_ILi64EEENSA_ILi256EEENSA_ILi128EEEEEEaNS5_IJlSB_lEEEaSI_NS4_8TiledMMAINS4_8MMA_AtomIJNS4_15SM100_MMA_S8_SSIaaiLi64ELi256ELNS4_4UMMA5MajorE0ELSN_0ELNSM_8SaturateE0EEEEEENS4_6LayoutISC_NS5_IJNSA_ILi0EEESS_SS_EEEEENS5_IJNS4_10UnderscoreESV_SV_EEEEENS4_13SM90_TMA_LOADENS4_14ComposedLayoutINS4_7SwizzleILi3ELi4ELi3EEENS4_18smem_ptr_flag_bitsILi8EEENSR_INS5_IJNSA_ILi8EEESG_EEENS5_IJSG_SB_EEEEEEEvNS4_8identityESY_S18_vS19_EENS_8epilogue10collective18CollectiveEpilogueINS1B_23Sm100TmaWarpSpecializedILi4ELi2ELi32ELb0ELb0EEEJSH_NS5_IJNSR_ISE_SB_EES1G_EEEaSI_aSI_NS1B_6fusion15FusionCallbacksIS1F_NS1I_17LinearCombinationIaiaiLNS_15FloatRoundStyleE2EEESH_S1H_JEEENS4_5SM1004TMEM4LOAD26SM100_TMEM_LOAD_16dp32b32xESY_NSZ_INS10_ILi2ELi4ELi3EEES13_NSR_INS5_IJS14_SE_EEENS5_IJSE_SB_EEEEEEENS4_39AutoVectorizingCopyWithAssumedAlignmentILi128EEENS4_14SM90_TMA_STOREES1W_S1Y_S1Y_EEEvvEEEEvNT_6ParamsE,@function
        .size           _ZN7cutlass13device_kernelINS_4gemm6kernel13GemmUniversalIN4cute5tupleIJiiiiEEENS1_10collective13CollectiveMmaINS1_35MainloopSm100TmaUmmaWarpSpecializedILi3ELi2ELi4ENS5_IJNS4_1CILi1EEESB_SB_EEEEENS5_IJNSA_ILi64EEENSA_ILi256EEENSA_ILi128EEEEEEaNS5_IJlSB_lEEEaSI_NS4_8TiledMMAINS4_8MMA_AtomIJNS4_15SM100_MMA_S8_SSIaaiLi64ELi256ELNS4_4UMMA5MajorE0ELSN_0ELNSM_8SaturateE0EEEEEENS4_6LayoutISC_NS5_IJNSA_ILi0EEESS_SS_EEEEENS5_IJNS4_10UnderscoreESV_SV_EEEEENS4_13SM90_TMA_LOADENS4_14ComposedLayoutINS4_7SwizzleILi3ELi4ELi3EEENS4_18smem_ptr_flag_bitsILi8EEENSR_INS5_IJNSA_ILi8EEESG_EEENS5_IJSG_SB_EEEEEEEvNS4_8identityESY_S18_vS19_EENS_8epilogue10collective18CollectiveEpilogueINS1B_23Sm100TmaWarpSpecializedILi4ELi2ELi32ELb0ELb0EEEJSH_NS5_IJNSR_ISE_SB_EES1G_EEEaSI_aSI_NS1B_6fusion15FusionCallbacksIS1F_NS1I_17LinearCombinationIaiaiLNS_15FloatRoundStyleE2EEESH_S1H_JEEENS4_5SM1004TMEM4LOAD26SM100_TMEM_LOAD_16dp32b32xESY_NSZ_INS10_ILi2ELi4ELi3EEES13_NSR_INS5_IJS14_SE_EEENS5_IJSE_SB_EEEEEEENS4_39AutoVectorizingCopyWithAssumedAlignmentILi128EEENS4_14SM90_TMA_STOREES1W_S1Y_S1Y_EEEvvEEEEvNT_6ParamsE,(.L_x_167 - _ZN7cutlass13device_kernelINS_4gemm6kernel13GemmUniversalIN4cute5tupleIJiiiiEEENS1_10collective13CollectiveMmaINS1_35MainloopSm100TmaUmmaWarpSpecializedILi3ELi2ELi4ENS5_IJNS4_1CILi1EEESB_SB_EEEEENS5_IJNSA_ILi64EEENSA_ILi256EEENSA_ILi128EEEEEEaNS5_IJlSB_lEEEaSI_NS4_8TiledMMAINS4_8MMA_AtomIJNS4_15SM100_MMA_S8_SSIaaiLi64ELi256ELNS4_4UMMA5MajorE0ELSN_0ELNSM_8SaturateE0EEEEEENS4_6LayoutISC_NS5_IJNSA_ILi0EEESS_SS_EEEEENS5_IJNS4_10UnderscoreESV_SV_EEEEENS4_13SM90_TMA_LOADENS4_14ComposedLayoutINS4_7SwizzleILi3ELi4ELi3EEENS4_18smem_ptr_flag_bitsILi8EEENSR_INS5_IJNSA_ILi8EEESG_EEENS5_IJSG_SB_EEEEEEEvNS4_8identityESY_S18_vS19_EENS_8epilogue10collective18CollectiveEpilogueINS1B_23Sm100TmaWarpSpecializedILi4ELi2ELi32ELb0ELb0EEEJSH_NS5_IJNSR_ISE_SB_EES1G_EEEaSI_aSI_NS1B_6fusion15FusionCallbacksIS1F_NS1I_17LinearCombinationIaiaiLNS_15FloatRoundStyleE2EEESH_S1H_JEEENS4_5SM1004TMEM4LOAD26SM100_TMEM_LOAD_16dp32b32xESY_NSZ_INS10_ILi2ELi4ELi3EEES13_NSR_INS5_IJS14_SE_EEENS5_IJSE_SB_EEEEEEENS4_39AutoVectorizingCopyWithAssumedAlignmentILi128EEENS4_14SM90_TMA_STOREES1W_S1Y_S1Y_EEEvvEEEEvNT_6ParamsE)
        .other          _ZN7cutlass13device_kernelINS_4gemm6kernel13GemmUniversalIN4cute5tupleIJiiiiEEENS1_10collective13CollectiveMmaINS1_35MainloopSm100TmaUmmaWarpSpecializedILi3ELi2ELi4ENS5_IJNS4_1CILi1EEESB_SB_EEEEENS5_IJNSA_ILi64EEENSA_ILi256EEENSA_ILi128EEEEEEaNS5_IJlSB_lEEEaSI_NS4_8TiledMMAINS4_8MMA_AtomIJNS4_15SM100_MMA_S8_SSIaaiLi64ELi256ELNS4_4UMMA5MajorE0ELSN_0ELNSM_8SaturateE0EEEEEENS4_6LayoutISC_NS5_IJNSA_ILi0EEESS_SS_EEEEENS5_IJNS4_10UnderscoreESV_SV_EEEEENS4_13SM90_TMA_LOADENS4_14ComposedLayoutINS4_7SwizzleILi3ELi4ELi3EEENS4_18smem_ptr_flag_bitsILi8EEENSR_INS5_IJNSA_ILi8EEESG_EEENS5_IJSG_SB_EEEEEEEvNS4_8identityESY_S18_vS19_EENS_8epilogue10collective18CollectiveEpilogueINS1B_23Sm100TmaWarpSpecializedILi4ELi2ELi32ELb0ELb0EEEJSH_NS5_IJNSR_ISE_SB_EES1G_EEEaSI_aSI_NS1B_6fusion15FusionCallbacksIS1F_NS1I_17LinearCombinationIaiaiLNS_15FloatRoundStyleE2EEESH_S1H_JEEENS4_5SM1004TMEM4LOAD26SM100_TMEM_LOAD_16dp32b32xESY_NSZ_INS10_ILi2ELi4ELi3EEES13_NSR_INS5_IJS14_SE_EEENS5_IJSE_SB_EEEEEEENS4_39AutoVectorizingCopyWithAssumedAlignmentILi128EEENS4_14SM90_TMA_STOREES1W_S1Y_S1Y_EEEvvEEEEvNT_6ParamsE,@"STO_CUDA_ENTRY STV_DEFAULT"
_ZN7cutlass13device_kernelINS_4gemm6kernel13GemmUniversalIN4cute5tupleIJiiiiEEENS1_10collective13CollectiveMmaINS1_35MainloopSm100TmaUmmaWarpSpecializedILi3ELi2ELi4ENS5_IJNS4_1CILi1EEESB_SB_EEEEENS5_IJNSA_ILi64EEENSA_ILi256EEENSA_ILi128EEEEEEaNS5_IJlSB_lEEEaSI_NS4_8TiledMMAINS4_8MMA_AtomIJNS4_15SM100_MMA_S8_SSIaaiLi64ELi256ELNS4_4UMMA5MajorE0ELSN_0ELNSM_8SaturateE0EEEEEENS4_6LayoutISC_NS5_IJNSA_ILi0EEESS_SS_EEEEENS5_IJNS4_10UnderscoreESV_SV_EEEEENS4_13SM90_TMA_LOADENS4_14ComposedLayoutINS4_7SwizzleILi3ELi4ELi3EEENS4_18smem_ptr_flag_bitsILi8EEENSR_INS5_IJNSA_ILi8EEESG_EEENS5_IJSG_SB_EEEEEEEvNS4_8identityESY_S18_vS19_EENS_8epilogue10collective18CollectiveEpilogueINS1B_23Sm100TmaWarpSpecializedILi4ELi2ELi32ELb0ELb0EEEJSH_NS5_IJNSR_ISE_SB_EES1G_EEEaSI_aSI_NS1B_6fusion15FusionCallbacksIS1F_NS1I_17LinearCombinationIaiaiLNS_15FloatRoundStyleE2EEESH_S1H_JEEENS4_5SM1004TMEM4LOAD26SM100_TMEM_LOAD_16dp32b32xESY_NSZ_INS10_ILi2ELi4ELi3EEES13_NSR_INS5_IJS14_SE_EEENS5_IJSE_SB_EEEEEEENS4_39AutoVectorizingCopyWithAssumedAlignmentILi128EEENS4_14SM90_TMA_STOREES1W_S1Y_S1Y_EEEvvEEEEvNT_6ParamsE:
[----:B------:R-:W1:Y:S01]  /*0000*/  LDC R1, c[0x0][0x37c] ;  /* 0x0000df00ff017b82 */ /* 0x000e620000000800 */
[----:B------:R-:W2:Y:S01]  /*0010*/  S2R R103, SR_TID.X ;  /* 0x0000000000677919 */ /* 0x000ea20000002100 */
[----:B------:R-:W3:Y:S01]  /*0020*/  LDCU.64 UR4, c[0x0][0x890] ;  /* 0x00011200ff0477ac */ /* 0x000ee20008000a00 */
[----:B------:R-:W-:Y:S02]  /*0030*/  PRMT R91, RZ, 0x7610, R91 ;  /* 0x00007610ff5b7816 */ /* 0x000fe4000000005b */
[----:B------:R-:W-:Y:S01]  /*0040*/  ELECT P5, URZ, PT ;  /* 0x0000000000ff782f */ /* 0x000fe200038a0000 */
[----:B------:R-:W4:Y:S01]  /*0050*/  LDCU.64 UR46, c[0x0][0x358] ;  /* 0x00006b00ff2e77ac */ /* 0x000f220008000a00 */
[----:B---3--:R-:W-:-:S04]  /*0060*/  UISETP.NE.U32.AND UP0, UPT, UR4, URZ, UPT ;  /* 0x000000ff0400728c */ /* 0x008fc8000bf05070 */
[----:B------:R-:W-:Y:S01]  /*0070*/  UISETP.NE.AND.EX UP0, UPT, UR5, URZ, UPT, UP0 ;  /* 0x000000ff0500728c */ /* 0x000fe2000bf05300 */
[----:B--2---:R-:W-:-:S05]  /*0080*/  SHF.R.U32.HI R96, RZ, 0x5, R103 ;  /* 0x00000005ff607819 */ /* 0x004fca0000011667 */
[----:B------:R-:W2:Y:S02]  /*0090*/  SHFL.IDX PT, R0, R96, RZ, 0x1f ;  /* 0x00001fff60007589 */ /* 0x000ea400000e0000 */
[----:B--2---:R-:W-:Y:S01]  /*00a0*/  R2UR UR8, R0 ;  /* 0x00000000000872ca */ /* 0x004fe200000e0000 */
[----:B-1--4-:R-:W-:-:S14]  /*00b0*/  BRA.U UP0, `(.L_x_0) ;  /* 0x00000001002c7547 */ /* 0x012fdc000b800000 */
[----:B------:R-:W1:Y:S02]  /*00c0*/  LDCU.64 UR6, c[0x0][0x888] ;  /* 0x00011100ff0677ac */ /* 0x000e640008000a00 */
[----:B-1----:R-:W-:-:S04]  /*00d0*/  UISETP.NE.U32.AND UP0, UPT, UR6, URZ, UPT ;  /* 0x000000ff0600728c */ /* 0x002fc8000bf05070 */
[----:B------:R-:W-:-:S09]  /*00e0*/  UISETP.NE.AND.EX UP0, UPT, UR7, URZ, UPT, UP0 ;  /* 0x000000ff0700728c */ /* 0x000fd2000bf05300 */
[----:B------:R-:W-:Y:S05]  /*00f0*/  BRA.U !UP0, `(.L_x_1) ;  /* 0x0000000108107547 */ /* 0x000fea000b800000 */
[----:B------:R-:W1:Y:S02]  /*0100*/  LDC.64 R50, c[0x0][0x888] ;  /* 0x00022200ff327b82 */ /* 0x000e640000000a00 */
[----:B-1----:R1:W5:Y:S01]  /*0110*/  LDG.E R50, desc[UR46][R50.64] ;  /* 0x0000002e32327981 */ /* 0x002362000c1e1900 */
[----:B------:R-:W-:Y:S01]  /*0120*/  HFMA2 R91, -RZ, RZ, 0, 5.9604644775390625e-08 ;  /* 0x00000001ff5b7431 */ /* 0x000fe200000001ff */
[----:B------:R-:W-:Y:S05]  /*0130*/  BRA `(.L_x_0) ;  /* 0x00000000000c7947 */ /* 0x000fea0003800000 */
.L_x_1:
[----:B------:R-:W1:Y:S01]  /*0140*/  LDCU UR6, c[0x0][0x880] ;  /* 0x00011000ff0677ac */ /* 0x000e620008000800 */
[----:B------:R-:W-:Y:S01]  /*0150*/  HFMA2 R91, -RZ, RZ, 0, 5.9604644775390625e-08 ;  /* 0x00000001ff5b7431 */ /* 0x000fe200000001ff */
[----:B-1----:R-:W-:-:S07]  /*0160*/  MOV R50, UR6 ;  /* 0x0000000600327c02 */ /* 0x002fce0008000f00 */
.L_x_0:
[----:B------:R-:W2:Y:S02]  /*0170*/  LDCU.64 UR6, c[0x0][0x8b0] ;  /* 0x00011600ff0677ac */ /* 0x000ea40008000a00 */
[----:B--2---:R-:W-:-:S04]  /*0180*/  UISETP.NE.U32.AND UP0, UPT, UR6, URZ, UPT ;  /* 0x000000ff0600728c */ /* 0x004fc8000bf05070 */
[----:B------:R-:W-:-:S09]  /*0190*/  UISETP.NE.AND.EX UP0, UPT, UR7, URZ, UPT, UP0 ;  /* 0x000000ff0700728c */ /* 0x000fd2000bf05300 */
[----:B------:R-:W-:Y:S05]  /*01a0*/  BRA.U UP0, `(.L_x_2) ;  /* 0x0000000100247547 */ /* 0x000fea000b800000 */
[----:B------:R-:W2:Y:S02]  /*01b0*/  LDCU.64 UR6, c[0x0][0x8a8] ;  /* 0x00011500ff0677ac */ /* 0x000ea40008000a00 */
[----:B--2---:R-:W-:-:S04]  /*01c0*/  UISETP.NE.U32.AND UP0, UPT, UR6, URZ, UPT ;  /* 0x000000ff0600728c */ /* 0x004fc8000bf05070 */
[----:B------:R-:W-:-:S09]  /*01d0*/  UISETP.NE.AND.EX UP0, UPT, UR7, URZ, UPT, UP0 ;  /* 0x000000ff0700728c */ /* 0x000fd2000bf05300 */
[----:B------:R-:W-:Y:S05]  /*01e0*/  BRA.U !UP0, `(.L_x_3) ;  /* 0x00000001080c7547 */ /* 0x000fea000b800000 */
[----:B------:R-:W2:Y:S02]  /*01f0*/  LDC.64 R2, c[0x0][0x8a8] ;  /* 0x00022a00ff027b82 */ /* 0x000ea40000000a00 */
[----:B--2---:R2:W5:Y:S01]  /*0200*/  LDG.E R47, desc[UR46][R2.64] ;  /* 0x0000002e022f7981 */ /* 0x004562000c1e1900 */
[----:B------:R-:W-:Y:S05]  /*0210*/  BRA `(.L_x_2) ;  /* 0x0000000000087947 */ /* 0x000fea0003800000 */
.L_x_3:
[----:B------:R-:W2:Y:S02]  /*0220*/  LDCU UR6, c[0x0][0x8a0] ;  /* 0x00011400ff0677ac */ /* 0x000ea40008000800 */
[----:B--2---:R-:W-:Y:S02]  /*0230*/  MOV R47, UR6 ;  /* 0x00000006002f7c02 */ /* 0x004fe40008000f00 */
.L_x_2:
[----:B------:R-:W-:Y:S01]  /*0240*/  IMAD.U32 R0, RZ, RZ, UR8 ;  /* 0x00000008ff007e24 */ /* 0x000fe2000f8e00ff */
[----:B------:R-:W-:Y:S04]  /*0250*/  BSSY.RECONVERGENT B0, `(.L_x_4) ;  /* 0x000000c000007945 */ /* 0x000fe80003800200 */
[C---:B------:R-:W-:Y:S02]  /*0260*/  ISETP.NE.OR P1, PT, R0.reuse, 0x1, !P5 ;  /* 0x000000010000780c */ /* 0x040fe40006f25670 */
[----:B------:R-:W-:-:S11]  /*0270*/  ISETP.NE.OR P0, PT, R0, 0x3, !P5 ;  /* 0x000000030000780c */ /* 0x000fd60006f05670 */
[----:B------:R-:W-:Y:S05]  /*0280*/  @P1 BRA `(.L_x_5) ;  /* 0x0000000000201947 */ /* 0x000fea0003800000 */
[----:B------:R-:W3:Y:S02]  /*0290*/  LDCU.64 UR6, c[0x0][0x348] ;  /* 0x00006900ff0677ac */ /* 0x000ee40008000a00 */
[----:B---3--:R-:W-:Y:S02]  /*02a0*/  UIADD3 UR10, UP1, UPT, UR6, 0x80, URZ ;  /* 0x00000080060a7890 */ /* 0x008fe4000ff3e0ff */
[----:B------:R-:W-:Y:S02]  /*02b0*/  UIADD3 UR6, UP0, UPT, UR6, 0x180, URZ ;  /* 0x0000018006067890 */ /* 0x000fe4000ff1e0ff */
[----:B------:R-:W-:Y:S02]  /*02c0*/  UIADD3.X UR11, UPT, UPT, URZ, UR7, URZ, UP1, !UPT ;  /* 0x00000007ff0b7290 */ /* 0x000fe40008ffe4ff */
[----:B------:R-:W-:-:S07]  /*02d0*/  UIADD3.X UR7, UPT, UPT, URZ, UR7, URZ, UP0, !UPT ;  /* 0x00000007ff077290 */ /* 0x000fce00087fe4ff */
[----:B------:R3:W-:Y:S02]  /*02e0*/  UTMACCTL.PF [UR10] ;  /* 0x000000000a0079b9 */ /* 0x0007e40008040000 */
[----:B------:R3:W-:Y:S02]  /*02f0*/  UTMACCTL.PF [UR6] ;  /* 0x00000000060079b9 */ /* 0x0007e40008040000 */
[----:B---3--:R-:W-:Y:S01]  /*0300*/  NOP ;  /* 0x0000000000007918 */ /* 0x008fe20000000000 */
.L_x_5:
[----:B------:R-:W-:Y:S05]  /*0310*/  BSYNC.RECONVERGENT B0 ;  /* 0x0000000000007941 */ /* 0x000fea0003800200 */
.L_x_4:
[----:B------:R-:W-:Y:S04]  /*0320*/  BSSY.RECONVERGENT B0, `(.L_x_6) ;  /* 0x000000a000007945 */ /* 0x000fe80003800200 */
        /* <DEDUP_REMOVED lines=9> */
.L_x_7:
[----:B------:R-:W-:Y:S05]  /*03c0*/  BSYNC.RECONVERGENT B0 ;  /* 0x0000000000007941 */ /* 0x000fea0003800200 */
.L_x_6:
[----:B------:R-:W3:Y:S01]  /*03d0*/  LDCU.64 UR6, c[0x0][0x888] ;  /* 0x00011100ff0677ac */ /* 0x000ee20008000a00 */
[----:B------:R-:W-:Y:S02]  /*03e0*/  UISETP.EQ.U32.AND UP1, UPT, UR4, URZ, UPT ;  /* 0x000000ff0400728c */ /* 0x000fe4000bf22070 */
[----:B------:R-:W-:Y:S02]  /*03f0*/  UPLOP3.LUT UP2, UPT, UPT, UPT, UPT, 0x80, 0x8 ;  /* 0x000000000008789c */ /* 0x000fe40003f4f070 */
[----:B---3--:R-:W-:-:S04]  /*0400*/  UISETP.NE.U32.AND UP0, UPT, UR6, URZ, UPT ;  /* 0x000000ff0600728c */ /* 0x008fc8000bf05070 */
[----:B------:R-:W-:-:S04]  /*0410*/  UISETP.NE.AND.EX UP0, UPT, UR7, URZ, UPT, UP0 ;  /* 0x000000ff0700728c */ /* 0x000fc8000bf05300 */
[----:B------:R-:W-:-:S04]  /*0420*/  UISETP.EQ.OR.EX UP3, UPT, UR5, URZ, !UP0, UP1 ;  /* 0x000000ff0500728c */ /* 0x000fc8000c762710 */
[----:B------:R-:W-:-:S05]  /*0430*/  UP2UR UR50, UPR, URZ, 0x8 ;  /* 0x00000008ff327883 */ /* 0x000fca0008000000 */
[----:B------:R-:W-:Y:S07]  /*0440*/  BRA.U !UP3, `(.L_x_8) ;  /* 0x000000010b207547 */ /* 0x000fee000b800000 */
[----:B-----5:R-:W-:Y:S01]  /*0450*/  R2UR UR6, R50 ;  /* 0x00000000320672ca */ /* 0x020fe200000e0000 */
[----:B------:R-:W-:Y:S02]  /*0460*/  UISETP.NE.U32.AND UP2, UPT, UR4, URZ, UPT ;  /* 0x000000ff0400728c */ /* 0x000fe4000bf45070 */
[----:B------:R-:W-:Y:S02]  /*0470*/  USEL UR4, URZ, 0xffffffff, UP0 ;  /* 0xffffffffff047887 */ /* 0x000fe40008000000 */
[----:B------:R-:W-:-:S08]  /*0480*/  UISETP.NE.AND.EX UP2, UPT, UR5, URZ, UPT, UP2 ;  /* 0x000000ff0500728c */ /* 0x000fd0000bf45320 */
[----:B------:R-:W-:-:S04]  /*0490*/  UISETP.NE.AND UP1, UPT, UR6, URZ, UPT ;  /* 0x000000ff0600728c */ /* 0x000fc8000bf25270 */
[----:B------:R-:W-:-:S04]  /*04a0*/  @!UP2 USEL UR4, URZ, 0xffffffff, UP1 ;  /* 0xffffffffff04a887 */ /* 0x000fc80008800000 */
[----:B------:R-:W-:-:S04]  /*04b0*/  ULOP3.LUT UR4, UR4, 0x1, URZ, 0xc0, !UPT ;  /* 0x0000000104047892 */ /* 0x000fc8000f8ec0ff */
[----:B------:R-:W-:-:S11]  /*04c0*/  UISETP.NE.U32.AND UP2, UPT, UR4, 0x1, UPT ;  /* 0x000000010400788c */ /* 0x000fd6000bf45070 */
.L_x_8:
[----:B--2---:R-:W2:Y:S01]  /*04d0*/  SHFL.IDX PT, R2, R96, RZ, 0x1f ;  /* 0x00001fff60027589 */ /* 0x004ea200000e0000 */
[----:B------:R-:W-:-:S04]  /*04e0*/  UISETP.NE.AND UP1, UPT, UR8, 0x2, UPT ;  /* 0x000000020800788c */ /* 0x000fc8000bf25270 */
[----:B------:R-:W-:Y:S01]  /*04f0*/  USEL UR6, URZ, 0x1, UP1 ;  /* 0x00000001ff067887 */ /* 0x000fe20008800000 */
[----:B--2---:R-:W-:-:S13]  /*0500*/  ISETP.NE.AND P0, PT, R2, RZ, PT ;  /* 0x000000ff0200720c */ /* 0x004fda0003f05270 */
[----:B------:R-:W-:Y:S05]  /*0510*/  @P0 BRA `(.L_x_9) ;  /* 0x0000000000400947 */ /* 0x000fea0003800000 */
[----:B------:R-:W2:Y:S01]  /*0520*/  S2UR UR5, SR_CgaCtaId ;  /* 0x00000000000579c3 */ /* 0x000ea20000008800 */
[----:B------:R-:W-:Y:S01]  /*0530*/  UMOV UR7, 0x400 ;  /* 0x0000040000077882 */ /* 0x000fe20000000000 */
[----:B------:R-:W-:Y:S01]  /*0540*/  UMOV UR4, 0x1 ;  /* 0x0000000100047882 */ /* 0x000fe20000000000 */
[----:B------:R-:W-:Y:S01]  /*0550*/  ELECT P0, URZ, PT ;  /* 0x0000000000ff782f */ /* 0x000fe20003800000 */
[----:B------:R-:W-:-:S04]  /*0560*/  UIADD3 UR10, UPT, UPT, -UR4, 0x100000, URZ ;  /* 0x00100000040a7890 */ /* 0x000fc8000fffe1ff */
[----:B------:R-:W-:Y:S02]  /*0570*/  USHF.L.U32 UR11, UR10, 0xb, URZ ;  /* 0x0000000b0a0b7899 */ /* 0x000fe400080006ff */
[----:B------:R-:W-:Y:S02]  /*0580*/  USHF.L.U32 UR10, UR10, 0x1, URZ ;  /* 0x000000010a0a7899 */ /* 0x000fe400080006ff */
[----:B--2---:R-:W-:Y:S01]  /*0590*/  ULEA UR5, UR5, UR7, 0x18 ;  /* 0x0000000705057291 */ /* 0x004fe2000f8ec0ff */
[----:B------:R-:W2:Y:S11]  /*05a0*/  FENCE.VIEW.ASYNC.S ;  /* 0x00000000000073c6 */ /* 0x000eb60000000000 */
[----:B--2---:R2:W3:Y:S01]  /*05b0*/  SYNCS.EXCH.64 URZ, [UR5], UR10 ;  /* 0x0000000a05ff75b2 */ /* 0x0044e20008000100 */
[----:B------:R2:W4:Y:S01]  /*05c0*/  SYNCS.EXCH.64 URZ, [UR5+0x18], UR10 ;  /* 0x0000180a05ff75b2 */ /* 0x0005220008000100 */
[----:B------:R2:W1:Y:S01]  /*05d0*/  SYNCS.EXCH.64 URZ, [UR5+0x8], UR10 ;  /* 0x0000080a05ff75b2 */ /* 0x0004620008000100 */
[----:B------:R2:W1:Y:S01]  /*05e0*/  SYNCS.EXCH.64 URZ, [UR5+0x20], UR10 ;  /* 0x0000200a05ff75b2 */ /* 0x0004620008000100 */
[----:B------:R2:W1:Y:S01]  /*05f0*/  SYNCS.EXCH.64 URZ, [UR5+0x10], UR10 ;  /* 0x0000100a05ff75b2 */ /* 0x0004620008000100 */
[----:B------:R2:W1:Y:S01]  /*0600*/  SYNCS.EXCH.64 URZ, [UR5+0x28], UR10 ;  /* 0x0000280a05ff75b2 */ /* 0x0004620008000100 */
[----:B------:R-:W-:Y:S01]  /*0610*/  NOP ;  /* 0x0000000000007918 */ /* 0x000fe20000000000 */
.L_x_9:
[----:B------:R-:W2:Y:S01]  /*0620*/  SHFL.IDX PT, R2, R96, RZ, 0x1f ;  /* 0x00001fff60027589 */ /* 0x000ea200000e0000 */
[----:B------:R-:W-:Y:S01]  /*0630*/  NOP ;  /* 0x0000000000007918 */ /* 0x000fe20000000000 */
[----:B--2---:R-:W-:-:S13]  /*0640*/  ISETP.NE.AND P0, PT, R2, 0x1, PT ;  /* 0x000000010200780c */ /* 0x004fda0003f05270 */
[----:B------:R-:W-:Y:S05]  /*0650*/  @P0 BRA `(.L_x_10) ;  /* 0x0000000000580947 */ /* 0x000fea0003800000 */
[----:B------:R-:W2:Y:S01]  /*0660*/  S2UR UR7, SR_CgaCtaId ;  /* 0x00000000000779c3 */ /* 0x000ea20000008800 */
[----:B------:R-:W-:Y:S01]  /*0670*/  UMOV UR9, 0x400 ;  /* 0x0000040000097882 */ /* 0x000fe20000000000 */
[----:B------:R-:W-:Y:S01]  /*0680*/  UMOV UR5, 0x20 ;  /* 0x0000002000057882 */ /* 0x000fe20000000000 */
[----:B------:R-:W-:Y:S01]  /*0690*/  UMOV UR4, 0x80 ;  /* 0x0000008000047882 */ /* 0x000fe20000000000 */
[----:B------:R-:W-:-:S04]  /*06a0*/  UIADD3 UR10, UPT, UPT, -UR5, 0x100000, URZ ;  /* 0x00100000050a7890 */ /* 0x000fc8000fffe1ff */
[----:B------:R-:W-:Y:S02]  /*06b0*/  USHF.L.U32 UR11, UR10, 0xb, URZ ;  /* 0x0000000b0a0b7899 */ /* 0x000fe400080006ff */
[----:B------:R-:W-:Y:S02]  /*06c0*/  USHF.L.U32 UR10, UR10, 0x1, URZ ;  /* 0x000000010a0a7899 */ /* 0x000fe400080006ff */
[----:B------:R-:W-:-:S04]  /*06d0*/  UIADD3 UR4, UPT, UPT, -UR4, 0x100000, URZ ;  /* 0x0010000004047890 */ /* 0x000fc8000fffe1ff */
[----:B------:R-:W-:Y:S02]  /*06e0*/  USHF.L.U32 UR5, UR4, 0xb, URZ ;  /* 0x0000000b04057899 */ /* 0x000fe400080006ff */
[----:B------:R-:W-:Y:S01]  /*06f0*/  USHF.L.U32 UR4, UR4, 0x1, URZ ;  /* 0x0000000104047899 */ /* 0x000fe200080006ff */
[----:B------:R-:W-:Y:S01]  /*0700*/  ELECT P0, URZ, PT ;  /* 0x0000000000ff782f */ /* 0x000fe20003800000 */
[----:B--2---:R-:W-:Y:S01]  /*0710*/  ULEA UR7, UR7, UR9, 0x18 ;  /* 0x0000000907077291 */ /* 0x004fe2000f8ec0ff */
[----:B------:R-:W2:Y:S11]  /*0720*/  FENCE.VIEW.ASYNC.S ;  /* 0x00000000000073c6 */ /* 0x000eb60000000000 */
[----:B--2---:R2:W1:Y:S01]  /*0730*/  SYNCS.EXCH.64 URZ, [UR7+0x30], UR10 ;  /* 0x0000300a07ff75b2 */ /* 0x0044620008000100 */
[----:B------:R2:W1:Y:S01]  /*0740*/  SYNCS.EXCH.64 URZ, [UR7+0x50], UR4 ;  /* 0x0000500407ff75b2 */ /* 0x0004620008000100 */
[----:B------:R2:W1:Y:S01]  /*0750*/  SYNCS.EXCH.64 URZ, [UR7+0x38], UR10 ;  /* 0x0000380a07ff75b2 */ /* 0x0004620008000100 */
[----:B------:R2:W1:Y:S01]  /*0760*/  SYNCS.EXCH.64 URZ, [UR7+0x58], UR4 ;  /* 0x0000580407ff75b2 */ /* 0x0004620008000100 */
[----:B------:R2:W1:Y:S01]  /*0770*/  SYNCS.EXCH.64 URZ, [UR7+0x40], UR10 ;  /* 0x0000400a07ff75b2 */ /* 0x0004620008000100 */
[----:B------:R2:W1:Y:S01]  /*0780*/  SYNCS.EXCH.64 URZ, [UR7+0x60], UR4 ;  /* 0x0000600407ff75b2 */ /* 0x0004620008000100 */
[----:B------:R2:W1:Y:S01]  /*0790*/  SYNCS.EXCH.64 URZ, [UR7+0x48], UR10 ;  /* 0x0000480a07ff75b2 */ /* 0x0004620008000100 */
[----:B------:R2:W1:Y:S01]  /*07a0*/  SYNCS.EXCH.64 URZ, [UR7+0x68], UR4 ;  /* 0x0000680407ff75b2 */ /* 0x0004620008000100 */
[----:B------:R-:W-:Y:S01]  /*07b0*/  NOP ;  /* 0x0000000000007918 */ /* 0x000fe20000000000 */
.L_x_10:
[----:B------:R-:W3:Y:S01]  /*07c0*/  SHFL.IDX PT, R2, R96, RZ, 0x1f ;  /* 0x00001fff60027589 */ /* 0x000ee200000e0000 */
[----:B------:R-:W-:Y:S01]  /*07d0*/  NOP ;  /* 0x0000000000007918 */ /* 0x000fe20000000000 */
[----:B---3--:R-:W-:-:S13]  /*07e0*/  ISETP.NE.AND P0, PT, R2, 0x3, PT ;  /* 0x000000030200780c */ /* 0x008fda0003f05270 */
[----:B------:R-:W-:Y:S05]  /*07f0*/  @P0 BRA `(.L_x_11) ;  /* 0x0000000000300947 */ /* 0x000fea0003800000 */
[----:B--2---:R-:W2:Y:S01]  /*0800*/  S2UR UR5, SR_CgaCtaId ;  /* 0x00000000000579c3 */ /* 0x004ea20000008800 */
        /* <DEDUP_REMOVED lines=8> */
[----:B--2---:R3:W2:Y:S01]  /*0890*/  SYNCS.EXCH.64 URZ, [UR5+0x70], UR10 ;  /* 0x0000700a05ff75b2 */ /* 0x0046a20008000100 */
[----:B------:R3:W1:Y:S02]  /*08a0*/  SYNCS.EXCH.64 URZ, [UR5+0x78], UR10 ;  /* 0x0000780a05ff75b2 */ /* 0x0006640008000100 */
[----:B---3--:R-:W-:Y:S01]  /*08b0*/  NOP ;  /* 0x0000000000007918 */ /* 0x008fe20000000000 */
.L_x_11:
[----:B------:R-:W3:Y:S01]  /*08c0*/  SHFL.IDX PT, R2, R96, RZ, 0x1f ;  /* 0x00001fff60027589 */ /* 0x000ee200000e0000 */
[----:B------:R-:W-:Y:S01]  /*08d0*/  NOP ;  /* 0x0000000000007918 */ /* 0x000fe20000000000 */
[----:B---3--:R-:W-:-:S13]  /*08e0*/  ISETP.NE.AND P0, PT, R2, 0x4, PT ;  /* 0x000000040200780c */ /* 0x008fda0003f05270 */
[----:B------:R-:W-:Y:S05]  /*08f0*/  @P0 BRA `(.L_x_12) ;  /* 0x00000000004c0947 */ /* 0x000fea0003800000 */
[----:B--2---:R-:W2:Y:S01]  /*0900*/  S2UR UR5, SR_CgaCtaId ;  /* 0x00000000000579c3 */ /* 0x004ea20000008800 */
[----:B------:R-:W-:Y:S01]  /*0910*/  UMOV UR9, 0x100 ;  /* 0x0000010000097882 */ /* 0x000fe20000000000 */
[----:B------:R-:W-:Y:S01]  /*0920*/  UMOV UR7, 0x400 ;  /* 0x0000040000077882 */ /* 0x000fe20000000000 */
[----:B------:R-:W-:Y:S01]  /*0930*/  USEL UR9, UR9, 0xe0, UP2 ;  /* 0x000000e009097887 */ /* 0x000fe20009000000 */
[----:B------:R-:W-:Y:S01]  /*0940*/  UMOV UR4, 0x1 ;  /* 0x0000000100047882 */ /* 0x000fe20000000000 */
[----:B------:R-:W-:Y:S01]  /*0950*/  ELECT P0, URZ, PT ;  /* 0x0000000000ff782f */ /* 0x000fe20003800000 */
[----:B------:R-:W-:-:S04]  /*0960*/  UIADD3 UR10, UPT, UPT, -UR4, 0x100000, URZ ;  /* 0x00100000040a7890 */ /* 0x000fc8000fffe1ff */
[----:B------:R-:W-:Y:S02]  /*0970*/  USHF.L.U32 UR11, UR10, 0xb, URZ ;  /* 0x0000000b0a0b7899 */ /* 0x000fe400080006ff */
[----:B------:R-:W-:Y:S02]  /*0980*/  USHF.L.U32 UR10, UR10, 0x1, URZ ;  /* 0x000000010a0a7899 */ /* 0x000fe400080006ff */
[----:B------:R-:W-:-:S04]  /*0990*/  UIADD3 UR12, UPT, UPT, -UR9, 0x100000, URZ ;  /* 0x00100000090c7890 */ /* 0x000fc8000fffe1ff */
[----:B------:R-:W-:Y:S02]  /*09a0*/  USHF.L.U32 UR13, UR12, 0xb, URZ ;  /* 0x0000000b0c0d7899 */ /* 0x000fe400080006ff */
[----:B------:R-:W-:Y:S02]  /*09b0*/  USHF.L.U32 UR12, UR12, 0x1, URZ ;  /* 0x000000010c0c7899 */ /* 0x000fe400080006ff */
[----:B--2---:R-:W-:Y:S01]  /*09c0*/  ULEA UR5, UR5, UR7, 0x18 ;  /* 0x0000000705057291 */ /* 0x004fe2000f8ec0ff */
[----:B------:R-:W2:Y:S11]  /*09d0*/  FENCE.VIEW.ASYNC.S ;  /* 0x00000000000073c6 */ /* 0x000eb60000000000 */
[----:B--2---:R3:W2:Y:S01]  /*09e0*/  SYNCS.EXCH.64 URZ, [UR5+0x80], UR10 ;  /* 0x0000800a05ff75b2 */ /* 0x0046a20008000100 */
[----:B------:R3:W1:Y:S01]  /*09f0*/  SYNCS.EXCH.64 URZ, [UR5+0x90], UR12 ;  /* 0x0000900c05ff75b2 */ /* 0x0006620008000100 */
[----:B------:R3:W1:Y:S01]  /*0a00*/  SYNCS.EXCH.64 URZ, [UR5+0x88], UR10 ;  /* 0x0000880a05ff75b2 */ /* 0x0006620008000100 */
[----:B------:R3:W1:Y:S02]  /*0a10*/  SYNCS.EXCH.64 URZ, [UR5+0x98], UR12 ;  /* 0x0000980c05ff75b2 */ /* 0x0006640008000100 */
[----:B---3--:R-:W-:Y:S01]  /*0a20*/  NOP ;  /* 0x0000000000007918 */ /* 0x008fe20000000000 */
.L_x_12:
[----:B------:R-:W3:Y:S01]  /*0a30*/  SHFL.IDX PT, R2, R96, RZ, 0x1f ;  /* 0x00001fff60027589 */ /* 0x000ee200000e0000 */
[----:B------:R-:W-:Y:S01]  /*0a40*/  NOP ;  /* 0x0000000000007918 */ /* 0x000fe20000000000 */
[----:B---3--:R-:W-:-:S13]  /*0a50*/  ISETP.NE.AND P0, PT, R2, 0x5, PT ;  /* 0x000000050200780c */ /* 0x008fda0003f05270 */
[----:B------:R-:W-:Y:S05]  /*0a60*/  @P0 BRA `(.L_x_13) ;  /* 0x0000000000580947 */ /* 0x000fea0003800000 */
[----:B--2---:R-:W2:Y:S01]  /*0a70*/  S2UR UR7, SR_CgaCtaId ;  /* 0x00000000000779c3 */ /* 0x004ea20000008800 */
        /* <DEDUP_REMOVED lines=12> */
[----:B--2---:R3:W2:Y:S01]  /*0b40*/  SYNCS.EXCH.64 URZ, [UR7+0xa0], UR10 ;  /* 0x0000a00a07ff75b2 */ /* 0x0046a20008000100 */
[----:B------:R3:W1:Y:S01]  /*0b50*/  SYNCS.EXCH.64 URZ, [UR7+0xc0], UR4 ;  /* 0x0000c00407ff75b2 */ /* 0x0006620008000100 */
[----:B------:R3:W1:Y:S01]  /*0b60*/  SYNCS.EXCH.64 URZ, [UR7+0xa8], UR10 ;  /* 0x0000a80a07ff75b2 */ /* 0x0006620008000100 */
[----:B------:R3:W1:Y:S01]  /*0b70*/  SYNCS.EXCH.64 URZ, [UR7+0xc8], UR4 ;  /* 0x0000c80407ff75b2 */ /* 0x0006620008000100 */
[----:B------:R3:W1:Y:S01]  /*0b80*/  SYNCS.EXCH.64 URZ, [UR7+0xb0], UR10 ;  /* 0x0000b00a07ff75b2 */ /* 0x0006620008000100 */
[----:B------:R3:W1:Y:S01]  /*0b90*/  SYNCS.EXCH.64 URZ, [UR7+0xd0], UR4 ;  /* 0x0000d00407ff75b2 */ /* 0x0006620008000100 */
[----:B------:R3:W1:Y:S01]  /*0ba0*/  SYNCS.EXCH.64 URZ, [UR7+0xb8], UR10 ;  /* 0x0000b80a07ff75b2 */ /* 0x0006620008000100 */
[----:B------:R3:W1:Y:S02]  /*0bb0*/  SYNCS.EXCH.64 URZ, [UR7+0xd8], UR4 ;  /* 0x0000d80407ff75b2 */ /* 0x0006640008000100 */
[----:B---3--:R-:W-:Y:S01]  /*0bc0*/  NOP ;  /* 0x0000000000007918 */ /* 0x008fe20000000000 */
.L_x_13:
        /* <DEDUP_REMOVED lines=18> */
.L_x_14:
[----:B--2---:R-:W2:Y:S01]  /*0cf0*/  S2UR UR5, SR_CTAID.X ;  /* 0x00000000000579c3 */ /* 0x004ea20000002500 */
[----:B------:R-:W-:-:S05]  /*0d00*/  CS2R.32 R90, SR_CgaSize ;  /* 0x00000000005a7805 */ /* 0x000fca0000008a00 */
[----:B------:R-:W-:-:S05]  /*0d10*/  IMAD R90, R90, -0xa0, RZ ;  /* 0xffffff605a5a7824 */ /* 0x000fca00078e02ff */
[----:B------:R-:W-:-:S14]  /*0d20*/  R2UR UR9, R90 ;  /* 0x000000005a0972ca */ /* 0x000fdc00000e0000 */
[----:B------:R-:W3:Y:S01]  /*0d30*/  LDCU UR9, c[0x0][UR9+0x2b0] ;  /* 0x00005600090977ac */ /* 0x000ee20008000800 */
[----:B------:R-:W-:Y:S01]  /*0d40*/  NOP ;  /* 0x0000000000007918 */ /* 0x000fe20000000000 */
[----:B------:R-:W-:-:S05]  /*0d50*/  CS2R.32 R90, SR_CgaSize ;  /* 0x00000000005a7805 */ /* 0x000fca0000008a00 */
[----:B------:R-:W-:-:S05]  /*0d60*/  IMAD R90, R90, -0xa0, RZ ;  /* 0xffffff605a5a7824 */ /* 0x000fca00078e02ff */
[----:B------:R-:W-:-:S14]  /*0d70*/  R2UR UR7, R90 ;  /* 0x000000005a0772ca */ /* 0x000fdc00000e0000 */
[----:B------:R-:W4:Y:S01]  /*0d80*/  LDCU UR7, c[0x0][UR7+0x2b4] ;  /* 0x00005680070777ac */ /* 0x000f220008000800 */
[----:B------:R-:W1:Y:S08]  /*0d90*/  S2UR UR4, SR_CTAID.Y ;  /* 0x00000000000479c3 */ /* 0x000e700000002600 */
[----:B------:R-:W4:Y:S01]  /*0da0*/  LDC R9, c[0x0][0xb24] ;  /* 0x0002c900ff097b82 */ /* 0x000f220000000800 */
[----:B--2---:R-:W-:-:S02]  /*0db0*/  I2FP.F32.U32 R5, UR5 ;  /* 0x0000000500057c45 */ /* 0x004fc40008201000 */
[----:B------:R-:W-:-:S05]  /*0dc0*/  CS2R.32 R3, SR_CgaSize ;  /* 0x0000000000037805 */ /* 0x000fca0000008a00 */
[----:B------:R-:W-:-:S06]  /*0dd0*/  IMAD R3, R3, -0xa0, RZ ;  /* 0xffffff6003037824 */ /* 0x000fcc00078e02ff */
[----:B------:R-:W2:Y:S01]  /*0de0*/  LDC R3, c[0x0][R3+0x2a0] ;  /* 0x0000a80003037b82 */ /* 0x000ea20000000800 */
[----:B------:R-:W-:Y:S01]  /*0df0*/  MOV R21, UR5 ;  /* 0x0000000500157c02 */ /* 0x000fe20008000f00 */
[----:B---3--:R-:W-:Y:S01]  /*0e00*/  FMUL R5, R5, UR9 ;  /* 0x0000000905057c20 */ /* 0x008fe20008400000 */
[----:B-1----:R-:W-:Y:S02]  /*0e10*/  I2FP.F32.U32 R4, UR4 ;  /* 0x0000000400047c45 */ /* 0x002fe40008201000 */
[----:B------:R-:W-:-:S05]  /*0e20*/  CS2R.32 R2, SR_CgaSize ;  /* 0x0000000000027805 */ /* 0x000fca0000008a00 */
[----:B------:R-:W-:-:S06]  /*0e30*/  IMAD R2, R2, -0xa0, RZ ;  /* 0xffffff6002027824 */ /* 0x000fcc00078e02ff */
[----:B------:R-:W1:Y:S01]  /*0e40*/  LDC R2, c[0x0][R2+0x2a4] ;  /* 0x0000a90002027b82 */ /* 0x000e620000000800 */
[----:B------:R-:W3:Y:S01]  /*0e50*/  F2I.U32.TRUNC.NTZ R90, R5 ;  /* 0x00000005005a7305 */ /* 0x000ee2000020f000 */
[----:B------:R-:W-:Y:S01]  /*0e60*/  MOV R20, UR4 ;  /* 0x0000000400147c02 */ /* 0x000fe20008000f00 */
[----:B----4-:R-:W-:-:S05]  /*0e70*/  FMUL R4, R4, UR7 ;  /* 0x0000000704047c20 */ /* 0x010fca0008400000 */
[----:B------:R-:W-:Y:S01]  /*0e80*/  BAR.SYNC.DEFER_BLOCKING 0x0 ;  /* 0x0000000000007b1d */ /* 0x000fe20000010000 */
[----:B------:R-:W-:-:S05]  /*0e90*/  ISETP.GE.AND P0, PT, R9, 0x1, PT ;  /* 0x000000010900780c */ /* 0x000fca0003f06270 */
[----:B------:R-:W4:Y:S02]  /*0ea0*/  F2I.U32.TRUNC.NTZ R83, R4 ;  /* 0x0000000400537305 */ /* 0x000f24000020f000 */
[----:B------:R-:W1:Y:S01]  /*0eb0*/  S2UR UR36, SR_CTAID.Z ;  /* 0x00000000002479c3 */ /* 0x000e620000002700 */
[----:B---3--:R-:W-:-:S05]  /*0ec0*/  IADD3 R90, PT, PT, -R90, RZ, RZ ;  /* 0x000000ff5a5a7210 */ /* 0x008fca0007ffe1ff */
[----:B--2---:R-:W-:Y:S01]  /*0ed0*/  IMAD R90, R3, R90, UR5 ;  /* 0x00000005035a7e24 */ /* 0x004fe2000f8e025a */
[----:B----4-:R-:W-:-:S05]  /*0ee0*/  IADD3 R83, PT, PT, -R83, RZ, RZ ;  /* 0x000000ff53537210 */ /* 0x010fca0007ffe1ff */
[----:B-1----:R-:W-:Y:S01]  /*0ef0*/  IMAD R83, R2, R83, UR4 ;  /* 0x0000000402537e24 */ /* 0x002fe2000f8e0253 */
[----:B------:R-:W-:Y:S06]  /*0f00*/  @!P0 BRA `(.L_x_15) ;  /* 0x0000000000b88947 */ /* 0x000fec0003800000 */
[----:B------:R-:W1:Y:S01]  /*0f10*/  LDC.64 R4, c[0x0][0xb18] ;  /* 0x0002c600ff047b82 */ /* 0x000e620000000a00 */
[----:B------:R-:W-:-:S07]  /*0f20*/  ISETP.NE.AND P0, PT, R9, 0x1, PT ;  /* 0x000000010900780c */ /* 0x000fce0003f05270 */
[----:B------:R-:W2:Y:S08]  /*0f30*/  LDC R10, c[0x0][0xb0c] ;  /* 0x0002c300ff0a7b82 */ /* 0x000eb00000000800 */
[----:B------:R-:W3:Y:S08]  /*0f40*/  LDC R11, c[0x0][0x370] ;  /* 0x0000dc00ff0b7b82 */ /* 0x000ef00000000800 */
[----:B------:R-:W4:Y:S01]  /*0f50*/  LDC R12, c[0x0][0x374] ;  /* 0x0000dd00ff0c7b82 */ /* 0x000f220000000800 */
[----:B-1----:R-:W-:-:S07]  /*0f60*/  ISETP.NE.AND P1, PT, R4, 0x1, PT ;  /* 0x000000010400780c */ /* 0x002fce0003f25270 */
[----:B------:R-:W3:Y:S01]  /*0f70*/  LDC.64 R6, c[0x0][0xb10] ;  /* 0x0002c400ff067b82 */ /* 0x000ee20000000a00 */
[----:B--2---:R-:W-:-:S07]  /*0f80*/  ISETP.NE.AND P2, PT, R10, 0x1, PT ;  /* 0x000000010a00780c */ /* 0x004fce0003f45270 */
[----:B------:R-:W1:Y:S08]  /*0f90*/  LDC R8, c[0x0][0xb20] ;  /* 0x0002c800ff087b82 */ /* 0x000e700000000800 */
[----:B------:R-:W2:Y:S01]  /*0fa0*/  LDC.64 R2, c[0x0][0xb28] ;  /* 0x0002ca00ff027b82 */ /* 0x000ea20000000a00 */
[----:B----4-:R-:W-:-:S04]  /*0fb0*/  IMAD.HI.U32 R13, R12, R5, RZ ;  /* 0x000000050c0d7227 */ /* 0x010fc800078e00ff */
[----:B------:R-:W-:-:S04]  /*0fc0*/  IMAD.HI.U32 R5, R20, R5, RZ ;  /* 0x0000000514057227 */ /* 0x000fc800078e00ff */
[----:B---3--:R-:W-:-:S04]  /*0fd0*/  IMAD.HI.U32 R14, R11, R6, RZ ;  /* 0x000000060b0e7227 */ /* 0x008fc800078e00ff */
[C---:B------:R-:W-:Y:S01]  /*0fe0*/  IMAD.HI.U32 R16, R21.reuse, R6, RZ ;  /* 0x0000000615107227 */ /* 0x040fe200078e00ff */
[-C--:B------:R-:W-:Y:S02]  /*0ff0*/  @P2 SHF.R.U32.HI R11, RZ, R7.reuse, R14 ;  /* 0x00000007ff0b2219 */ /* 0x080fe4000001160e */
[-C--:B-1----:R-:W-:Y:S02]  /*1000*/  @P1 SHF.R.U32.HI R12, RZ, R8.reuse, R13 ;  /* 0x00000008ff0c1219 */ /* 0x082fe4000001160d */
[----:B------:R-:W-:Y:S02]  /*1010*/  SHF.R.U32.HI R5, RZ, R8, R5 ;  /* 0x00000008ff057219 */ /* 0x000fe40000011605 */
[----:B------:R-:W-:Y:S02]  /*1020*/  SHF.R.U32.HI R16, RZ, R7, R16 ;  /* 0x00000007ff107219 */ /* 0x000fe40000011610 */
[----:B------:R-:W-:Y:S01]  /*1030*/  SEL R5, R20, R5, !P1 ;  /* 0x0000000514057207 */ /* 0x000fe20004800000 */
[----:B--2---:R-:W-:Y:S01]  /*1040*/  IMAD.HI.U32 R14, R12, R2, RZ ;  /* 0x000000020c0e7227 */ /* 0x004fe200078e00ff */
[----:B------:R-:W-:-:S02]  /*1050*/  SEL R7, R21, R16, !P2 ;  /* 0x0000001015077207 */ /* 0x000fc40005000000 */
[----:B------:R-:W-:Y:S01]  /*1060*/  IADD3 R13, PT, PT, -R5, RZ, RZ ;  /* 0x000000ff050d7210 */ /* 0x000fe20007ffe1ff */
[----:B------:R-:W-:Y:S01]  /*1070*/  IMAD.HI.U32 R6, R11, R2, RZ ;  /* 0x000000020b067227 */ /* 0x000fe200078e00ff */
[----:B------:R-:W-:-:S03]  /*1080*/  @P0 SHF.R.U32.HI R12, RZ, R3, R14 ;  /* 0x00000003ff0c0219 */ /* 0x000fc6000001160e */
[----:B------:R-:W-:Y:S01]  /*1090*/  IMAD R13, R4, R13, R20 ;  /* 0x0000000d040d7224 */ /* 0x000fe200078e0214 */
[----:B------:R-:W-:Y:S01]  /*10a0*/  @P0 SHF.R.U32.HI R11, RZ, R3, R6 ;  /* 0x00000003ff0b0219 */ /* 0x000fe20000011606 */
[----:B------:R-:W-:-:S04]  /*10b0*/  IMAD R12, R12, R9, RZ ;  /* 0x000000090c0c7224 */ /* 0x000fc800078e02ff */
[----:B------:R-:W-:Y:S01]  /*10c0*/  IMAD R6, R11, R9, RZ ;  /* 0x000000090b067224 */ /* 0x000fe200078e02ff */
[----:B------:R-:W-:-:S04]  /*10d0*/  ISETP.GE.AND P1, PT, R5, R12, PT ;  /* 0x0000000c0500720c */ /* 0x000fc80003f26270 */
[----:B------:R-:W-:Y:S01]  /*10e0*/  ISETP.GE.OR P1, PT, R7, R6, P1 ;  /* 0x000000060700720c */ /* 0x000fe20000f26670 */
[----:B------:R-:W-:-:S05]  /*10f0*/  IMAD.HI.U32 R6, R5, R2, RZ ;  /* 0x0000000205067227 */ /* 0x000fca00078e00ff */
[----:B------:R-:W-:-:S04]  /*1100*/  SHF.R.U32.HI R6, RZ, R3, R6 ;  /* 0x00000003ff067219 */ /* 0x000fc80000011606 */
[----:B------:R-:W-:-:S03]  /*1110*/  SEL R6, R5, R6, !P0 ;  /* 0x0000000605067207 */ /* 0x000fc60004000000 */
[----:B------:R-:W-:Y:S01]  /*1120*/  @!P1 IMAD.HI.U32 R8, R7, R2, RZ ;  /* 0x0000000207089227 */ /* 0x000fe200078e00ff */
[----:B------:R-:W-:-:S04]  /*1130*/  IADD3 R2, PT, PT, -R6, RZ, RZ ;  /* 0x000000ff06027210 */ /* 0x000fc80007ffe1ff */
[----:B------:R-:W-:Y:S01]  /*1140*/  @!P1 SHF.R.U32.HI R8, RZ, R3, R8 ;  /* 0x00000003ff089219 */ /* 0x000fe20000011608 */
[----:B------:R-:W-:-:S03]  /*1150*/  IMAD R2, R9, R2, R5 ;  /* 0x0000000209027224 */ /* 0x000fc600078e0205 */
[----:B------:R-:W-:-:S05]  /*1160*/  @!P1 SEL R3, R7, R8, !P0 ;  /* 0x0000000807039207 */ /* 0x000fca0004000000 */
[--C-:B------:R-:W-:Y:S02]  /*1170*/  @!P1 IMAD.IADD R6, R6, 0x1, -R3.reuse ;  /* 0x0000000106069824 */ /* 0x100fe400078e0a03 */
[----:B------:R-:W-:Y:S01]  /*1180*/  @!P1 IMAD R3, R2, R11, R3 ;  /* 0x0000000b02039224 */ /* 0x000fe200078e0203 */
[----:B------:R-:W-:Y:S01]  /*1190*/  IADD3 R2, PT, PT, -R7, RZ, RZ ;  /* 0x000000ff07027210 */ /* 0x000fe20007ffe1ff */
[----:B------:R-:W-:Y:S02]  /*11a0*/  @!P1 IMAD R5, R6, R9, R7 ;  /* 0x0000000906059224 */ /* 0x000fe400078e0207 */
[----:B------:R-:W-:Y:S02]  /*11b0*/  @!P1 IMAD.MOV.U32 R7, RZ, RZ, R3 ;  /* 0x000000ffff079224 */ /* 0x000fe400078e0003 */
[----:B------:R-:W-:Y:S02]  /*11c0*/  IMAD R2, R10, R2, R21 ;  /* 0x000000020a027224 */ /* 0x000fe400078e0215 */
[----:B------:R-:W-:-:S02]  /*11d0*/  IMAD R20, R5, R4, R13 ;  /* 0x0000000405147224 */ /* 0x000fc400078e020d */
[----:B------:R-:W-:Y:S02]  /*11e0*/  IMAD R21, R7, R10, R2 ;  /* 0x0000000a07157224 */ /* 0x000fe400078e0202 */
.L_x_15:
[----:B------:R-:W1:Y:S01]  /*11f0*/  LDCU UR4, c[0x0][0xb30] ;  /* 0x00016600ff0477ac */ /* 0x000e620008000800 */
[----:B------:R-:W2:Y:S08]  /*1200*/  S2UR UR37, SR_CgaCtaId ;  /* 0x00000000002579c3 */ /* 0x000eb00000008800 */
[----:B------:R-:W3:Y:S01]  /*1210*/  LDC R40, c[0x0][0xb24] ;  /* 0x0002c900ff287b82 */ /* 0x000ee20000000800 */
[----:B-1----:R-:W-:-:S09]  /*1220*/  UISETP.NE.AND UP1, UPT, UR4, 0x1, UPT ;  /* 0x000000010400788c */ /* 0x002fd2000bf25270 */
[----:B--2---:R-:W-:Y:S05]  /*1230*/  BRA.U UP1, `(.L_x_16) ;  /* 0x0000000101407547 */ /* 0x004fea000b800000 */
[----:B------:R-:W1:Y:S08]  /*1240*/  LDC.64 R4, c[0x0][0xb10] ;  /* 0x0002c400ff047b82 */ /* 0x000e700000000a00 */
[----:B------:R-:W2:Y:S08]  /*1250*/  LDC.64 R2, c[0x0][0xb18] ;  /* 0x0002c600ff027b82 */ /* 0x000eb00000000a00 */
[----:B------:R-:W4:Y:S08]  /*1260*/  LDC R6, c[0x0][0xb20] ;  /* 0x0002c800ff067b82 */ /* 0x000f300000000800 */
[----:B------:R-:W3:Y:S01]  /*1270*/  LDC R8, c[0x0][0xb0c] ;  /* 0x0002c300ff087b82 */ /* 0x000ee20000000800 */
[----:B-1----:R-:W-:-:S05]  /*1280*/  IMAD.HI.U32 R4, R21, R4, RZ ;  /* 0x0000000415047227 */ /* 0x002fca00078e00ff */
[----:B------:R-:W-:Y:S01]  /*1290*/  SHF.R.U32.HI R4, RZ, R5, R4 ;  /* 0x00000005ff047219 */ /* 0x000fe20000011604 */
[----:B--2---:R-:W-:Y:S01]  /*12a0*/  IMAD.HI.U32 R3, R20, R3, RZ ;  /* 0x0000000314037227 */ /* 0x004fe200078e00ff */
[----:B------:R-:W-:-:S04]  /*12b0*/  ISETP.NE.AND P0, PT, R2, 0x1, PT ;  /* 0x000000010200780c */ /* 0x000fc80003f05270 */
[----:B----4-:R-:W-:-:S04]  /*12c0*/  SHF.R.U32.HI R3, RZ, R6, R3 ;  /* 0x00000006ff037219 */ /* 0x010fc80000011603 */
[----:B------:R-:W-:Y:S02]  /*12d0*/  SEL R3, R20, R3, !P0 ;  /* 0x0000000314037207 */ /* 0x000fe40004000000 */
[----:B---3--:R-:W-:-:S04]  /*12e0*/  ISETP.NE.AND P1, PT, R8, 0x1, PT ;  /* 0x000000010800780c */ /* 0x008fc80003f25270 */
[----:B------:R-:W-:-:S05]  /*12f0*/  SEL R4, R21, R4, !P1 ;  /* 0x0000000415047207 */ /* 0x000fca0004800000 */
[----:B------:R-:W-:Y:S02]  /*1300*/  IMAD.IADD R5, R3, 0x1, -R4 ;  /* 0x0000000103057824 */ /* 0x000fe400078e0a04 */
[----:B------:R-:W-:Y:S02]  /*1310*/  IMAD.IADD R3, R4, 0x1, -R3 ;  /* 0x0000000104037824 */ /* 0x000fe400078e0a03 */
[----:B------:R-:W-:Y:S02]  /*1320*/  IMAD R21, R5, R8, R21 ;  /* 0x0000000805157224 */ /* 0x000fe400078e0215 */
[----:B------:R-:W-:-:S07]  /*1330*/  IMAD R20, R3, R2, R20 ;  /* 0x0000000203147224 */ /* 0x000fce00078e0214 */
.L_x_16:
[----:B------:R-:W-:Y:S01]  /*1340*/  BAR.SYNC.DEFER_BLOCKING 0x0 ;  /* 0x0000000000007b1d */ /* 0x000fe20000010000 */
[----:B------:R-:W-:Y:S01]  /*1350*/  UISETP.NE.AND UP1, UPT, UR8, 0x2, UPT ;  /* 0x000000020800788c */ /* 0x000fe2000bf25270 */
[----:B------:R-:W-:Y:S02]  /*1360*/  ISETP.NE.OR P5, PT, R0, 0x2, !P5 ;  /* 0x000000020000780c */ /* 0x000fe40006fa5670 */
[----:B------:R-:W-:-:S06]  /*1370*/  LOP3.LUT R2, R103, 0x1f, RZ, 0xc0, !PT ;  /* 0x0000001f67027812 */ /* 0x000fcc00078ec0ff */
[----:B------:R-:W-:Y:S05]  /*1380*/  BRA.U UP1, `(.L_x_17) ;  /* 0x0000001101387547 */ /* 0x000fea000b800000 */
[----:B------:R-:W1:Y:S01]  /*1390*/  LDCU UR13, c[0x0][0x38c] ;  /* 0x00007180ff0d77ac */ /* 0x000e620008000800 */
[----:B------:R-:W2:Y:S01]  /*13a0*/  LDC R9, c[0x0][0x370] ;  /* 0x0000dc00ff097b82 */ /* 0x000ea20000000800 */
[----:B------:R-:W-:Y:S01]  /*13b0*/  PLOP3.LUT P1, PT, PT, PT, UP2, 0x80, 0x8 ;  /* 0x000000000008781c */ /* 0x000fe20003f2f028 */
[----:B------:R-:W-:Y:S01]  /*13c0*/  IMAD.MOV.U32 R15, RZ, RZ, 0x1 ;  /* 0x00000001ff0f7424 */ /* 0x000fe200078e00ff */
[----:B------:R-:W-:Y:S01]  /*13d0*/  ISETP.EQ.OR P4, PT, R2, RZ, P5 ;  /* 0x000000ff0200720c */ /* 0x000fe20002f82670 */
[----:B------:R-:W-:Y:S01]  /*13e0*/  IMAD.MOV.U32 R14, RZ, RZ, RZ ;  /* 0x000000ffff0e7224 */ /* 0x000fe200078e00ff */
[----:B------:R-:W-:Y:S02]  /*13f0*/  PLOP3.LUT P1, PT, P1, PT, PT, 0x8, 0x80 ;  /* 0x000000000080781c */ /* 0x000fe40000f2e170 */
[----:B------:R-:W-:Y:S01]  /*1400*/  CS2R R12, SRZ ;  /* 0x00000000000c7805 */ /* 0x000fe2000001ff00 */
[----:B------:R-:W-:Y:S01]  /*1410*/  IMAD.MOV.U32 R10, RZ, RZ, 0x1 ;  /* 0x00000001ff0a7424 */ /* 0x000fe200078e00ff */
[----:B------:R-:W4:Y:S01]  /*1420*/  LDC R0, c[0x0][0x374] ;  /* 0x0000dd00ff007b82 */ /* 0x000f220000000800 */
[----:B------:R-:W2:Y:S01]  /*1430*/  LDCU.64 UR22, c[0x0][0x348] ;  /* 0x00006900ff1677ac */ /* 0x000ea20008000a00 */
[----:B------:R-:W-:Y:S01]  /*1440*/  UMOV UR6, URZ ;  /* 0x000000ff00067c82 */ /* 0x000fe20008000000 */
[----:B-1----:R-:W-:-:S04]  /*1450*/  UIADD3 UR5, UPT, UPT, UR13, 0x7f, URZ ;  /* 0x0000007f0d057890 */ /* 0x002fc8000fffe0ff */
[----:B------:R-:W-:-:S04]  /*1460*/  USHF.R.S32.HI UR4, URZ, 0x1f, UR5 ;  /* 0x0000001fff047899 */ /* 0x000fc80008011405 */
[----:B------:R-:W-:-:S04]  /*1470*/  ULEA.HI UR4, UR4, UR5, URZ, 0x7 ;  /* 0x0000000504047291 */ /* 0x000fc8000f8f38ff */
[----:B------:R-:W-:Y:S02]  /*1480*/  USHF.R.S32.HI UR15, URZ, 0x7, UR4 ;  /* 0x00000007ff0f7899 */ /* 0x000fe40008011404 */
[----:B------:R-:W-:Y:S02]  /*1490*/  UIADD3 UR4, UPT, UPT, UR13, -0x1, URZ ;  /* 0xffffffff0d047890 */ /* 0x000fe4000fffe0ff */
[----:B------:R-:W-:Y:S02]  /*14a0*/  UISETP.LT.U32.AND UP0, UPT, UR15, 0x3, UPT ;  /* 0x000000030f00788c */ /* 0x000fe4000bf01070 */
[----:B------:R-:W-:Y:S02]  /*14b0*/  UISETP.GE.U32.AND UP1, UPT, UR4, -0xff, UPT ;  /* 0xffffff010400788c */ /* 0x000fe4000bf26070 */
[----:B------:R-:W-:Y:S02]  /*14c0*/  USEL UR14, UR15, 0x3, UP0 ;  /* 0x000000030f0e7887 */ /* 0x000fe40008000000 */
[----:B------:R-:W-:-:S02]  /*14d0*/  UIADD3 UR13, UPT, UPT, UR13, 0xfe, URZ ;  /* 0x000000fe0d0d7890 */ /* 0x000fc4000fffe0ff */
[----:B------:R-:W-:Y:S02]  /*14e0*/  UIADD3 UR5, UPT, UPT, UR14, -0x1, URZ ;  /* 0xffffffff0e057890 */ /* 0x000fe4000fffe0ff */
[----:B------:R-:W-:-:S03]  /*14f0*/  UIADD3 UR7, UPT, UPT, UR15, -UR14, URZ ;  /* 0x8000000e0f077290 */ /* 0x000fc6000fffe0ff */
[----:B------:R-:W-:-:S04]  /*1500*/  @UP1 UIADD3 UR5, UPT, UPT, UR14, URZ, URZ ;  /* 0x000000ff0e051290 */ /* 0x000fc8000fffe0ff */
[----:B--2---:R-:W-:-:S12]  /*1510*/  UIADD3 UR5, UPT, UPT, UR5, 0x1, URZ ;  /* 0x0000000105057890 */ /* 0x004fd8000fffe0ff */
.L_x_35:
[----:B------:R-:W-:Y:S01]  /*1520*/  UISETP.NE.AND UP0, UPT, UR37, URZ, UPT ;  /* 0x000000ff2500728c */ /* 0x000fe2000bf05270 */
[----:B------:R-:W1:Y:S08]  /*1530*/  S2UR UR37, SR_CgaCtaId ;  /* 0x00000000002579c3 */ /* 0x000e700000008800 */
[----:B------:R-:W-:Y:S05]  /*1540*/  BRA.U UP0, `(.L_x_18) ;  /* 0x0000000100347547 */ /* 0x000fea000b800000 */
[----:B------:R-:W2:Y:S01]  /*1550*/  S2R R2, SR_CgaCtaId ;  /* 0x0000000000027919 */ /* 0x000ea20000008800 */
[----:B------:R-:W-:-:S04]  /*1560*/  MOV R3, 0x400 ;  /* 0x0000040000037802 */ /* 0x000fc80000000f00 */
[----:B--2---:R-:W-:Y:S02]  /*1570*/  LEA R3, R2, R3, 0x18 ;  /* 0x0000000302037211 */ /* 0x004fe400078ec0ff */
[----:B------:R-:W-:-:S03]  /*1580*/  SHF.L.U32 R2, R10, 0x1f, RZ ;  /* 0x0000001f0a027819 */ /* 0x000fc600000006ff */
[----:B------:R-:W-:-:S04]  /*1590*/  IMAD R3, R12, 0x8, R3 ;  /* 0x000000080c037824 */ /* 0x000fc800078e0203 */
[----:B------:R-:W2:Y:S02]  /*15a0*/  SYNCS.PHASECHK.TRANS64.TRYWAIT P0, [R3+URZ+0xf0], R2 ;  /* 0x0000f002030075a7 */ /* 0x000ea400080011ff */
[----:B--2---:R-:W-:Y:S05]  /*15b0*/  @!P0 BRA `(.L_x_19) ;  /* 0x0000007800808947 */ /* 0x004fea0003800000 */
.L_x_124:
[----:B------:R-:W-:Y:S01]  /*15c0*/  VIADD R12, R12, 0x1 ;  /* 0x000000010c0c7836 */ /* 0x000fe20000000000 */
[----:B------:R2:W-:Y:S04]  /*15d0*/  SYNCS.ARRIVE.TRANS64.A1T0 RZ, [R3+URZ+0xe0], RZ ;  /* 0x0000e0ff03ff79a7 */ /* 0x0005e800081000ff */
[----:B------:R-:W-:-:S04]  /*15e0*/  ISETP.NE.AND P0, PT, R12, 0x2, PT ;  /* 0x000000020c00780c */ /* 0x000fc80003f05270 */
[----:B------:R-:W-:Y:S02]  /*15f0*/  SEL R12, R12, RZ, P0 ;  /* 0x000000ff0c0c7207 */ /* 0x000fe40000000000 */
[----:B--2---:R-:W-:-:S04]  /*1600*/  SEL R3, RZ, 0x1, P0 ;  /* 0x00000001ff037807 */ /* 0x004fc80000000000 */
[----:B------:R-:W-:-:S07]  /*1610*/  LOP3.LUT R10, R10, R3, RZ, 0x3c, !PT ;  /* 0x000000030a0a7212 */ /* 0x000fce00078e3cff */
.L_x_18:
[----:B------:R-:W-:Y:S01]  /*1620*/  UMOV UR4, 0x400 ;  /* 0x0000040000047882 */ /* 0x000fe20000000000 */
[----:B------:R-:W-:Y:S01]  /*1630*/  SHF.L.U32 R2, R15, 0x1f, RZ ;  /* 0x0000001f0f027819 */ /* 0x000fe200000006ff */
[----:B-1----:R-:W-:Y:S01]  /*1640*/  ULEA UR4, UR37, UR4, 0x18 ;  /* 0x0000000425047291 */ /* 0x002fe2000f8ec0ff */
[----:B------:R-:W-:Y:S01]  /*1650*/  R2UR UR35, R21 ;  /* 0x00000000152372ca */ /* 0x000fe200000e0000 */
[----:B------:R-:W-:Y:S01]  /*1660*/  UISETP.GE.U32.AND UP0, UPT, UR13, 0xff, UPT ;  /* 0x000000ff0d00788c */ /* 0x000fe2000bf06070 */
[----:B------:R-:W-:Y:S01]  /*1670*/  R2UR UR11, R20 ;  /* 0x00000000140b72ca */ /* 0x000fe200000e0000 */
[----:B------:R-:W-:Y:S01]  /*1680*/  ULEA UR8, UR6, UR4, 0x3 ;  /* 0x0000000406087291 */ /* 0x000fe2000f8e18ff */
[----:B------:R-:W-:-:S08]  /*1690*/  UMOV UR24, URZ ;  /* 0x000000ff00187c82 */ /* 0x000fd00008000000 */
[----:B------:R1:W2:Y:S01]  /*16a0*/  SYNCS.PHASECHK.TRANS64.TRYWAIT P0, [UR8+0x18], R2 ;  /* 0x00001802ff0075a7 */ /* 0x0002a20008001108 */
[----:B------:R-:W-:Y:S02]  /*16b0*/  USHF.L.U32 UR35, UR35, 0x6, URZ ;  /* 0x0000000623237899 */ /* 0x000fe400080006ff */
[----:B------:R-:W-:Y:S01]  /*16c0*/  USHF.L.U32 UR11, UR11, 0x8, URZ ;  /* 0x000000080b0b7899 */ /* 0x000fe200080006ff */
[----:B------:R-:W-:Y:S11]  /*16d0*/  BRA.U !UP0, `(.L_x_20) ;  /* 0x0000000108a87547 */ /* 0x000ff6000b800000 */
[----:B------:R-:W-:Y:S01]  /*16e0*/  UMOV UR16, URZ ;  /* 0x000000ff00107c82 */ /* 0x000fe20008000000 */
[----:B------:R-:W-:-:S05]  /*16f0*/  UMOV UR17, UR6 ;  /* 0x0000000600117c82 */ /* 0x000fca0008000000 */
.L_x_25:
[----:B-1----:R-:W-:Y:S01]  /*1700*/  ULEA UR33, UR17, UR4, 0x3 ;  /* 0x0000000411217291 */ /* 0x002fe2000f8e18ff */
[----:B--2---:R-:W-:Y:S01]  /*1710*/  @!P5 MOV R3, 0xa000 ;  /* 0x0000a0000003d802 */ /* 0x004fe20000000f00 */
[----:B--2---:R-:W-:Y:S10]  /*1720*/  @P0 BRA `(.L_x_21) ;  /* 0x00000000000c0947 */ /* 0x004ff40003800000 */
[----:B------:R-:W-:-:S04]  /*1730*/  SHF.L.U32 R5, R15, 0x1f, RZ ;  /* 0x0000001f0f057819 */ /* 0x000fc800000006ff */
[----:B------:R-:W2:Y:S02]  /*1740*/  SYNCS.PHASECHK.TRANS64.TRYWAIT P0, [UR33+0x18], R5 ;  /* 0x00001805ff0075a7 */ /* 0x000ea40008001121 */
[----:B--2---:R-:W-:Y:S05]  /*1750*/  @!P0 BRA `(.L_x_22) ;  /* 0x00000078002c8947 */ /* 0x004fea0003800000 */
.L_x_21:
[----:B------:R2:W-:Y:S01]  /*1760*/  @!P5 SYNCS.ARRIVE.TRANS64 RZ, [UR33], R3 ;  /* 0x00000003ffffd9a7 */ /* 0x0005e20008000021 */
[----:B------:R-:W-:Y:S04]  /*1770*/  BSSY.RECONVERGENT B0, `(.L_x_23) ;  /* 0x0000003000007945 */ /* 0x000fe80003800200 */
[----:B------:R-:W-:Y:S05]  /*1780*/  @P4 BRA `(.L_x_24) ;  /* 0x0000000000044947 */ /* 0x000fea0003800000 */
[----:B------:R-:W-:Y:S05]  /*1790*/  BPT.TRAP 0x1 ;  /* 0x000000040000795c */ /* 0x000fea0000300000 */
.L_x_24:
[----:B------:R-:W-:Y:S05]  /*17a0*/  BSYNC.RECONVERGENT B0 ;  /* 0x0000000000007941 */ /* 0x000fea0003800200 */
.L_x_23:
[----:B------:R-:W-:Y:S02]  /*17b0*/  UIADD3 UR6, UPT, UPT, UR17, 0x1, URZ ;  /* 0x0000000111067890 */ /* 0x000fe4000fffe0ff */
[----:B------:R-:W-:Y:S02]  /*17c0*/  ULEA UR32, UR17, UR4, 0xd ;  /* 0x0000000411207291 */ /* 0x000fe4000f8e68ff */
[----:B------:R-:W-:Y:S02]  /*17d0*/  UISETP.NE.AND UP0, UPT, UR6, 0x3, UPT ;  /* 0x000000030600788c */ /* 0x000fe4000bf05270 */
[----:B------:R-:W-:Y:S02]  /*17e0*/  UIADD3 UR26, UP1, UPT, UR22, 0x80, URZ ;  /* 0x00000080161a7890 */ /* 0x000fe4000ff3e0ff */
[----:B------:R-:W-:Y:S02]  /*17f0*/  USEL UR9, URZ, 0x1, UP0 ;  /* 0x00000001ff097887 */ /* 0x000fe40008000000 */
[----:B------:R-:W-:-:S02]  /*1800*/  USEL UR6, UR6, URZ, UP0 ;  /* 0x000000ff06067287 */ /* 0x000fc40008000000 */
[----:B------:R-:W-:Y:S02]  /*1810*/  UIADD3 UR20, UP0, UPT, UR22, 0x180, URZ ;  /* 0x0000018016147890 */ /* 0x000fe4000ff1e0ff */
[----:B------:R-:W-:Y:S01]  /*1820*/  ULEA UR8, UR6, UR4, 0x3 ;  /* 0x0000000406087291 */ /* 0x000fe2000f8e18ff */
[----:B------:R-:W-:Y:S01]  /*1830*/  LOP3.LUT R15, R15, UR9, RZ, 0x3c, !PT ;  /* 0x000000090f0f7c12 */ /* 0x000fe2000f8e3cff */
[----:B------:R-:W-:Y:S02]  /*1840*/  USHF.L.U32 UR34, UR16, 0x7, URZ ;  /* 0x0000000710227899 */ /* 0x000fe400080006ff */
[----:B------:R-:W-:Y:S01]  /*1850*/  UIADD3.X UR27, UPT, UPT, URZ, UR23, URZ, UP1, !UPT ;  /* 0x00000017ff1b7290 */ /* 0x000fe20008ffe4ff */
[----:B-1----:R-:W-:Y:S01]  /*1860*/  SHF.L.U32 R2, R15, 0x1f, RZ ;  /* 0x0000001f0f027819 */ /* 0x002fe200000006ff */
[----:B------:R-:W-:Y:S02]  /*1870*/  UIADD3 UR32, UPT, UPT, UR32, 0x6400, URZ ;  /* 0x0000640020207890 */ /* 0x000fe4000fffe0ff */
[----:B------:R-:W-:Y:S01]  /*1880*/  UIADD3.X UR21, UPT, UPT, URZ, UR23, URZ, UP0, !UPT ;  /* 0x00000017ff157290 */ /* 0x000fe200087fe4ff */
[----:B------:R1:W1:Y:S01]  /*1890*/  SYNCS.PHASECHK.TRANS64.TRYWAIT P0, [UR8+0x18], R2 ;  /* 0x00001802ff0075a7 */ /* 0x0002620008001108 */
[----:B------:R-:W-:Y:S01]  /*18a0*/  ULEA UR8, UR17, UR4, 0xf ;  /* 0x0000000411087291 */ /* 0x000fe2000f8e78ff */
[----:B------:R-:W-:Y:S01]  /*18b0*/  UMOV UR18, 0x0 ;  /* 0x0000000000127882 */ /* 0x000fe20000000000 */
[----:B------:R-:W-:-:S02]  /*18c0*/  UMOV UR19, 0x10000000 ;  /* 0x1000000000137882 */ /* 0x000fc40000000000 */
[----:B------:R-:W-:Y:S01]  /*18d0*/  UIADD3 UR8, UPT, UPT, UR8, 0xc400, URZ ;  /* 0x0000c40008087890 */ /* 0x000fe2000fffe0ff */
[----:B------:R1:W-:Y:S01]  /*18e0*/  UTMALDG.3D [UR32], [UR26], desc[UR18] ;  /* 0x000012201a0075b4 */ /* 0x0003e20008011000 */
[----:B------:R-:W-:Y:S01]  /*18f0*/  UMOV UR12, UR36 ;  /* 0x00000024000c7c82 */ /* 0x000fe20008000000 */
[----:B------:R-:W-:Y:S01]  /*1900*/  UMOV UR9, UR33 ;  /* 0x0000002100097c82 */ /* 0x000fe20008000000 */
[----:B------:R-:W-:Y:S01]  /*1910*/  UMOV UR10, UR34 ;  /* 0x00000022000a7c82 */ /* 0x000fe20008000000 */
[----:B------:R-:W-:Y:S01]  /*1920*/  UIADD3 UR16, UPT, UPT, UR16, 0x1, URZ ;  /* 0x0000000110107890 */ /* 0x000fe2000fffe0ff */
[----:B------:R-:W-:Y:S01]  /*1930*/  UMOV UR24, UR5 ;  /* 0x0000000500187c82 */ /* 0x000fe20008000000 */
[----:B------:R-:W-:Y:S02]  /*1940*/  UMOV UR17, UR6 ;  /* 0x0000000600117c82 */ /* 0x000fe40008000000 */
[----:B------:R1:W-:Y:S01]  /*1950*/  UTMALDG.3D [UR8], [UR20], desc[UR18] ;  /* 0x00001208140075b4 */ /* 0x0003e20008011000 */
[----:B------:R-:W-:-:S09]  /*1960*/  UISETP.NE.AND UP0, UPT, UR16, UR5, UPT ;  /* 0x000000051000728c */ /* 0x000fd2000bf05270 */
[----:B------:R-:W-:Y:S05]  /*1970*/  BRA.U UP0, `(.L_x_25) ;  /* 0xfffffffd00607547 */ /* 0x000fea000b83ffff */
.L_x_20:
[----:B-1----:R-:W-:Y:S01]  /*1980*/  ULEA UR8, UR6, UR4, 0x3 ;  /* 0x0000000406087291 */ /* 0x002fe2000f8e18ff */
[----:B------:R-:W-:Y:S01]  /*1990*/  SHF.L.U32 R2, R15, 0x1f, RZ ;  /* 0x0000001f0f027819 */ /* 0x000fe200000006ff */
[----:B------:R-:W-:Y:S01]  /*19a0*/  @!P1 SYNCS.ARRIVE.TRANS64.A1T0 RZ, [UR4+0x78], RZ ;  /* 0x000078ffffff99a7 */ /* 0x000fe20008100004 */
[----:B------:R-:W-:-:S06]  /*19b0*/  UISETP.GT.AND UP0, UPT, UR15, UR14, UPT ;  /* 0x0000000e0f00728c */ /* 0x000fcc000bf04270 */
[----:B--2---:R1:W2:Y:S03]  /*19c0*/  SYNCS.PHASECHK.TRANS64.TRYWAIT P0, [UR8+0x18], R2 ;  /* 0x00001802ff0075a7 */ /* 0x0042a60008001108 */
[----:B------:R-:W-:Y:S05]  /*19d0*/  BRA.U !UP0, `(.L_x_26) ;  /* 0x0000000108ac7547 */ /* 0x000fea000b800000 */
[----:B------:R-:W-:Y:S01]  /*19e0*/  UIADD3 UR21, UPT, UPT, UR7, UR24, URZ ;  /* 0x0000001807157290 */ /* 0x000fe2000fffe0ff */
[----:B------:R-:W-:-:S11]  /*19f0*/  UMOV UR25, UR6 ;  /* 0x0000000600197c82 */ /* 0x000fd60008000000 */
.L_x_31:
[----:B-1----:R-:W-:Y:S01]  /*1a00*/  ULEA UR17, UR25, UR4, 0x3 ;  /* 0x0000000419117291 */ /* 0x002fe2000f8e18ff */
[----:B--2---:R-:W-:Y:S01]  /*1a10*/  @!P5 MOV R3, 0xa000 ;  /* 0x0000a0000003d802 */ /* 0x004fe20000000f00 */
[----:B--2---:R-:W-:Y:S10]  /*1a20*/  @P0 BRA `(.L_x_27) ;  /* 0x00000000000c0947 */ /* 0x004ff40003800000 */
[----:B------:R-:W-:-:S04]  /*1a30*/  SHF.L.U32 R5, R15, 0x1f, RZ ;  /* 0x0000001f0f057819 */ /* 0x000fc800000006ff */
[----:B------:R-:W2:Y:S02]  /*1a40*/  SYNCS.PHASECHK.TRANS64.TRYWAIT P0, [UR17+0x18], R5 ;  /* 0x00001805ff0075a7 */ /* 0x000ea40008001111 */
[----:B--2---:R-:W-:Y:S05]  /*1a50*/  @!P0 BRA `(.L_x_28) ;  /* 0x0000007400848947 */ /* 0x004fea0003800000 */
.L_x_27:
[----:B------:R2:W-:Y:S01]  /*1a60*/  @!P5 SYNCS.ARRIVE.TRANS64 RZ, [UR17], R3 ;  /* 0x00000003ffffd9a7 */ /* 0x0005e20008000011 */
[----:B------:R-:W-:Y:S04]  /*1a70*/  BSSY.RECONVERGENT B0, `(.L_x_29) ;  /* 0x0000003000007945 */ /* 0x000fe80003800200 */
[----:B------:R-:W-:Y:S05]  /*1a80*/  @P4 BRA `(.L_x_30) ;  /* 0x0000000000044947 */ /* 0x000fea0003800000 */
[----:B------:R-:W-:Y:S05]  /*1a90*/  BPT.TRAP 0x1 ;  /* 0x000000040000795c */ /* 0x000fea0000300000 */
.L_x_30:
[----:B------:R-:W-:Y:S05]  /*1aa0*/  BSYNC.RECONVERGENT B0 ;  /* 0x0000000000007941 */ /* 0x000fea0003800200 */
.L_x_29:
        /* <DEDUP_REMOVED lines=10> */
[----:B------:R-:W-:Y:S01]  /*1b50*/  UIADD3 UR16, UPT, UPT, UR16, 0x6400, URZ ;  /* 0x0000640010107890 */ /* 0x000fe2000fffe0ff */
[----:B-1----:R-:W-:Y:S01]  /*1b60*/  SHF.L.U32 R2, R15, 0x1f, RZ ;  /* 0x0000001f0f027819 */ /* 0x002fe200000006ff */
[----:B------:R-:W-:Y:S02]  /*1b70*/  UIADD3.X UR31, UPT, UPT, URZ, UR23, URZ, UP1, !UPT ;  /* 0x00000017ff1f7290 */ /* 0x000fe40008ffe4ff */
[----:B------:R-:W-:Y:S01]  /*1b80*/  UIADD3.X UR29, UPT, UPT, URZ, UR23, URZ, UP0, !UPT ;  /* 0x00000017ff1d7290 */ /* 0x000fe200087fe4ff */
[----:B------:R1:W1:Y:S01]  /*1b90*/  SYNCS.PHASECHK.TRANS64.TRYWAIT P0, [UR8+0x18], R2 ;  /* 0x00001802ff0075a7 */ /* 0x0002620008001108 */
[----:B------:R-:W-:Y:S01]  /*1ba0*/  ULEA UR8, UR25, UR4, 0xf ;  /* 0x0000000419087291 */ /* 0x000fe2000f8e78ff */
[----:B------:R-:W-:Y:S01]  /*1bb0*/  UMOV UR26, 0x0 ;  /* 0x00000000001a7882 */ /* 0x000fe20000000000 */
[----:B------:R-:W-:-:S02]  /*1bc0*/  UMOV UR27, 0x10000000 ;  /* 0x10000000001b7882 */ /* 0x000fc40000000000 */
[----:B------:R-:W-:Y:S01]  /*1bd0*/  UIADD3 UR8, UPT, UPT, UR8, 0xc400, URZ ;  /* 0x0000c40008087890 */ /* 0x000fe2000fffe0ff */
[----:B------:R-:W-:Y:S01]  /*1be0*/  UMOV UR19, UR35 ;  /* 0x0000002300137c82 */ /* 0x000fe20008000000 */
[----:B------:R-:W-:Y:S01]  /*1bf0*/  UMOV UR20, UR36 ;  /* 0x0000002400147c82 */ /* 0x000fe20008000000 */
[----:B------:R-:W-:Y:S01]  /*1c00*/  UMOV UR12, UR36 ;  /* 0x00000024000c7c82 */ /* 0x000fe20008000000 */
[----:B------:R-:W-:Y:S01]  /*1c10*/  UMOV UR9, UR17 ;  /* 0x0000001100097c82 */ /* 0x000fe20008000000 */
[----:B------:R-:W-:Y:S01]  /*1c20*/  UMOV UR10, UR18 ;  /* 0x00000012000a7c82 */ /* 0x000fe20008000000 */
[----:B------:R1:W-:Y:S01]  /*1c30*/  UTMALDG.3D [UR16], [UR30], desc[UR26] ;  /* 0x00001a101e0075b4 */ /* 0x0003e20008011000 */
[----:B------:R-:W-:Y:S01]  /*1c40*/  UIADD3 UR24, UPT, UPT, UR24, 0x1, URZ ;  /* 0x0000000118187890 */ /* 0x000fe2000fffe0ff */
[----:B------:R-:W-:-:S03]  /*1c50*/  UMOV UR25, UR6 ;  /* 0x0000000600197c82 */ /* 0x000fc60008000000 */
[----:B------:R-:W-:Y:S01]  /*1c60*/  UISETP.NE.AND UP0, UPT, UR24, UR21, UPT ;  /* 0x000000151800728c */ /* 0x000fe2000bf05270 */
[----:B------:R1:W-:Y:S08]  /*1c70*/  UTMALDG.3D [UR8], [UR28], desc[UR26] ;  /* 0x00001a081c0075b4 */ /* 0x0003f00008011000 */
[----:B------:R-:W-:Y:S05]  /*1c80*/  BRA.U UP0, `(.L_x_31) ;  /* 0xfffffffd005c7547 */ /* 0x000fea000b83ffff */
.L_x_26:
[C---:B-1----:R-:W-:Y:S01]  /*1c90*/  LEA R2, R14.reuse, UR4, 0x3 ;  /* 0x000000040e027c11 */ /* 0x042fe2000f8e18ff */
[----:B------:R-:W-:Y:S01]  /*1ca0*/  NOP ;  /* 0x0000000000007918 */ /* 0x000fe20000000000 */
[----:B--2---:R-:W-:Y:S02]  /*1cb0*/  SHF.L.U32 R3, R13, 0x1f, RZ ;  /* 0x0000001f0d037819 */ /* 0x004fe400000006ff */
[----:B------:R-:W-:Y:S02]  /*1cc0*/  LEA R4, R14, UR4, 0x4 ;  /* 0x000000040e047c11 */ /* 0x000fe4000f8e20ff */
[----:B------:R-:W1:Y:S02]  /*1cd0*/  SYNCS.PHASECHK.TRANS64.TRYWAIT P0, [R2+URZ+0x80], R3 ;  /* 0x00008003020075a7 */ /* 0x000e6400080011ff */
[----:B-1----:R-:W-:Y:S05]  /*1ce0*/  @!P0 BRA `(.L_x_32) ;  /* 0x0000007000f88947 */ /* 0x002fea0003800000 */
.L_x_127:
[----:B------:R-:W2:Y:S01]  /*1cf0*/  LDS.128 R4, [R4+0x110] ;  /* 0x0001100004047984 */ /* 0x000ea20000000c00 */
[----:B---3--:R-:W-:Y:S01]  /*1d00*/  ISETP.GE.AND P0, PT, R40, 0x1, PT ;  /* 0x000000012800780c */ /* 0x008fe20003f06270 */
[----:B-1----:R-:W-:Y:S01]  /*1d10*/  VIADD R2, R2, 0x90 ;  /* 0x0000009002027836 */ /* 0x002fe20000000000 */
[----:B------:R-:W-:Y:S01]  /*1d20*/  @!PT LDS RZ, [RZ] ;  /* 0x00000000fffff984 */ /* 0x000fe20000000800 */
[----:B------:R-:W-:Y:S01]  /*1d30*/  @!PT LDS RZ, [RZ] ;  /* 0x00000000fffff984 */ /* 0x000fe20000000800 */
[----:B------:R-:W-:Y:S01]  /*1d40*/  @!PT LDS RZ, [RZ] ;  /* 0x00000000fffff984 */ /* 0x000fe20000000800 */
[----:B------:R-:W-:Y:S01]  /*1d50*/  @!PT LDS RZ, [RZ] ;  /* 0x00000000fffff984 */ /* 0x000fe20000000800 */
[----:B------:R1:W-:Y:S06]  /*1d60*/  MEMBAR.ALL.CTA ;  /* 0x0000000000007992 */ /* 0x0003ec0000008000 */
[----:B-1----:R-:W1:Y:S01]  /*1d70*/  FENCE.VIEW.ASYNC.S ;  /* 0x00000000000073c6 */ /* 0x002e620000000000 */
[----:B------:R-:W-:-:S04]  /*1d80*/  PRMT R2, RZ, 0x654, R2 ;  /* 0x00000654ff027816 */ /* 0x000fc80000000002 */
[----:B-1----:R1:W-:Y:S01]  /*1d90*/  SYNCS.ARRIVE.TRANS64.RED.A1T0 RZ, [R2+URZ], RZ ;  /* 0x000000ff02ff79a7 */ /* 0x0023e200081004ff */
[----:B--2---:R-:W-:-:S13]  /*1da0*/  LOP3.LUT P2, RZ, R6, 0x1, RZ, 0xc0, !PT ;  /* 0x0000000106ff7812 */ /* 0x004fda000784c0ff */
[----:B------:R-:W-:Y:S01]  /*1db0*/  @P2 SHF.R.U32.HI R3, RZ, 0x10, R5 ;  /* 0x00000010ff032819 */ /* 0x000fe20000011605 */
[----:B------:R-:W-:Y:S01]  /*1dc0*/  VOTEU.ANY UP0, P2 ;  /* 0x0000000000ff7886 */ /* 0x000fe20001000100 */
[----:B------:R-:W-:Y:S02]  /*1dd0*/  @P2 MOV R11, R4 ;  /* 0x00000004000b2202 */ /* 0x000fe40000000f00 */
[----:B------:R-:W-:Y:S02]  /*1de0*/  @P2 R2UR.BROADCAST UR8, R3 ;  /* 0x00000000030822ca */ /* 0x000fe400008e0000 */
[----:B------:R-:W-:-:S11]  /*1df0*/  @P2 LOP3.LUT R8, R5, 0xffff, RZ, 0xc0, !PT ;  /* 0x0000ffff05082812 */ /* 0x000fd600078ec0ff */
[----:B------:R-:W-:Y:S01]  /*1e00*/  @UP0 UMOV UR36, UR8 ;  /* 0x0000000800240c82 */ /* 0x000fe20008000000 */
[----:B-1----:R-:W-:Y:S05]  /*1e10*/  @!P0 BRA `(.L_x_33) ;  /* 0x0000000000b88947 */ /* 0x002fea0003800000 */
[----:B------:R-:W4:Y:S01]  /*1e20*/  LDC.64 R4, c[0x0][0xb18] ;  /* 0x0002c600ff047b82 */ /* 0x000f220000000a00 */
[----:B------:R-:W-:-:S07]  /*1e30*/  ISETP.NE.AND P3, PT, R40, 0x1, PT ;  /* 0x000000012800780c */ /* 0x000fce0003f65270 */
[----:B------:R-:W1:Y:S08]  /*1e40*/  LDC.64 R6, c[0x0][0xb10] ;  /* 0x0002c400ff067b82 */ /* 0x000e700000000a00 */
[----:B------:R-:W2:Y:S08]  /*1e50*/  LDC R16, c[0x0][0xb20] ;  /* 0x0002c800ff107b82 */ /* 0x000eb00000000800 */
[----:B------:R-:W3:Y:S01]  /*1e60*/  LDC R18, c[0x0][0xb0c] ;  /* 0x0002c300ff127b82 */ /* 0x000ee20000000800 */
[----:B----4-:R-:W-:Y:S01]  /*1e70*/  IMAD.HI.U32 R17, R0, R5, RZ ;  /* 0x0000000500117227 */ /* 0x010fe200078e00ff */
[----:B------:R-:W-:-:S03]  /*1e80*/  ISETP.NE.AND P0, PT, R4, 0x1, PT ;  /* 0x000000010400780c */ /* 0x000fc60003f05270 */
[----:B------:R-:W-:-:S03]  /*1e90*/  IMAD.HI.U32 R5, R8, R5, RZ ;  /* 0x0000000508057227 */ /* 0x000fc600078e00ff */
[----:B------:R-:W4:Y:S01]  /*1ea0*/  LDC.64 R2, c[0x0][0xb28] ;  /* 0x0002ca00ff027b82 */ /* 0x000f220000000a00 */
[----:B-1----:R-:W-:-:S04]  /*1eb0*/  IMAD.HI.U32 R20, R9, R6, RZ ;  /* 0x0000000609147227 */ /* 0x002fc800078e00ff */
[----:B------:R-:W-:Y:S01]  /*1ec0*/  IMAD.HI.U32 R22, R11, R6, RZ ;  /* 0x000000060b167227 */ /* 0x000fe200078e00ff */
[----:B------:R-:W-:Y:S02]  /*1ed0*/  SHF.R.U32.HI R20, RZ, R7, R20 ;  /* 0x00000007ff147219 */ /* 0x000fe40000011614 */
[-C--:B--2---:R-:W-:Y:S02]  /*1ee0*/  SHF.R.U32.HI R17, RZ, R16.reuse, R17 ;  /* 0x00000010ff117219 */ /* 0x084fe40000011611 */
[----:B------:R-:W-:Y:S02]  /*1ef0*/  SHF.R.U32.HI R5, RZ, R16, R5 ;  /* 0x00000010ff057219 */ /* 0x000fe40000011605 */
[----:B------:R-:W-:Y:S02]  /*1f00*/  SEL R17, R0, R17, !P0 ;  /* 0x0000001100117207 */ /* 0x000fe40004000000 */
[----:B------:R-:W-:Y:S02]  /*1f10*/  SHF.R.U32.HI R22, RZ, R7, R22 ;  /* 0x00000007ff167219 */ /* 0x000fe40000011616 */
[----:B---3--:R-:W-:-:S02]  /*1f20*/  ISETP.NE.AND P1, PT, R18, 0x1, PT ;  /* 0x000000011200780c */ /* 0x008fc40003f25270 */
[----:B------:R-:W-:Y:S02]  /*1f30*/  SEL R5, R8, R5, !P0 ;  /* 0x0000000508057207 */ /* 0x000fe40004000000 */
[----:B------:R-:W-:Y:S02]  /*1f40*/  SEL R19, R9, R20, !P1 ;  /* 0x0000001409137207 */ /* 0x000fe40004800000 */
[----:B------:R-:W-:Y:S01]  /*1f50*/  SEL R7, R11, R22, !P1 ;  /* 0x000000160b077207 */ /* 0x000fe20004800000 */
[----:B----4-:R-:W-:-:S04]  /*1f60*/  IMAD.HI.U32 R20, R17, R2, RZ ;  /* 0x0000000211147227 */ /* 0x010fc800078e00ff */
[----:B------:R-:W-:Y:S01]  /*1f70*/  IMAD.HI.U32 R6, R19, R2, RZ ;  /* 0x0000000213067227 */ /* 0x000fe200078e00ff */
[----:B------:R-:W-:-:S04]  /*1f80*/  @P3 SHF.R.U32.HI R17, RZ, R3, R20 ;  /* 0x00000003ff113219 */ /* 0x000fc80000011614 */
[----:B------:R-:W-:Y:S01]  /*1f90*/  @P3 SHF.R.U32.HI R19, RZ, R3, R6 ;  /* 0x00000003ff133219 */ /* 0x000fe20000011606 */
[----:B------:R-:W-:-:S04]  /*1fa0*/  IMAD R17, R40, R17, RZ ;  /* 0x0000001128117224 */ /* 0x000fc800078e02ff */
[----:B------:R-:W-:Y:S01]  /*1fb0*/  IMAD R6, R40, R19, RZ ;  /* 0x0000001328067224 */ /* 0x000fe200078e02ff */
[C---:B------:R-:W-:Y:S02]  /*1fc0*/  ISETP.GE.AND P0, PT, R5.reuse, R17, PT ;  /* 0x000000110500720c */ /* 0x040fe40003f06270 */
[----:B------:R-:W-:Y:S02]  /*1fd0*/  IADD3 R17, PT, PT, -R5, RZ, RZ ;  /* 0x000000ff05117210 */ /* 0x000fe40007ffe1ff */
[----:B------:R-:W-:Y:S01]  /*1fe0*/  ISETP.GE.OR P0, PT, R7, R6, P0 ;  /* 0x000000060700720c */ /* 0x000fe20000706670 */
[----:B------:R-:W-:-:S04]  /*1ff0*/  IMAD.HI.U32 R6, R5, R2, RZ ;  /* 0x0000000205067227 */ /* 0x000fc800078e00ff */
[----:B------:R-:W-:Y:S01]  /*2000*/  IMAD R8, R4, R17, R8 ;  /* 0x0000001104087224 */ /* 0x000fe200078e0208 */
[----:B------:R-:W-:-:S04]  /*2010*/  SHF.R.U32.HI R6, RZ, R3, R6 ;  /* 0x00000003ff067219 */ /* 0x000fc80000011606 */
[----:B------:R-:W-:-:S03]  /*2020*/  SEL R6, R5, R6, !P3 ;  /* 0x0000000605067207 */ /* 0x000fc60005800000 */
[----:B------:R-:W-:-:S04]  /*2030*/  @!P0 IMAD.HI.U32 R16, R7, R2, RZ ;  /* 0x0000000207108227 */ /* 0x000fc800078e00ff */
[----:B------:R-:W-:Y:S01]  /*2040*/  IMAD.MOV R2, RZ, RZ, -R6 ;  /* 0x000000ffff027224 */ /* 0x000fe200078e0a06 */
[----:B------:R-:W-:-:S03]  /*2050*/  @!P0 SHF.R.U32.HI R16, RZ, R3, R16 ;  /* 0x00000003ff108219 */ /* 0x000fc60000011610 */
[----:B------:R-:W-:Y:S01]  /*2060*/  IMAD R2, R40, R2, R5 ;  /* 0x0000000228027224 */ /* 0x000fe200078e0205 */
        /* <DEDUP_REMOVED lines=9> */
.L_x_33:
[----:B------:R-:W1:Y:S02]  /*2100*/  LDCU UR8, c[0x0][0xb30] ;  /* 0x00016600ff0877ac */ /* 0x000e640008000800 */
[----:B-1----:R-:W-:-:S09]  /*2110*/  UISETP.NE.AND UP0, UPT, UR8, 0x1, UPT ;  /* 0x000000010800788c */ /* 0x002fd2000bf05270 */
[----:B------:R-:W-:Y:S05]  /*2120*/  BRA.U UP0, `(.L_x_34) ;  /* 0x0000000100407547 */ /* 0x000fea000b800000 */
[----:B------:R-:W1:Y:S08]  /*2130*/  LDC.64 R4, c[0x0][0xb10] ;  /* 0x0002c400ff047b82 */ /* 0x000e700000000a00 */
[----:B------:R-:W2:Y:S08]  /*2140*/  LDC.64 R2, c[0x0][0xb18] ;  /* 0x0002c600ff027b82 */ /* 0x000eb00000000a00 */
[----:B------:R-:W3:Y:S08]  /*2150*/  LDC R6, c[0x0][0xb20] ;  /* 0x0002c800ff067b82 */ /* 0x000ef00000000800 */
[----:B------:R-:W4:Y:S01]  /*2160*/  LDC R16, c[0x0][0xb0c] ;  /* 0x0002c300ff107b82 */ /* 0x000f220000000800 */
[----:B-1----:R-:W-:-:S05]  /*2170*/  IMAD.HI.U32 R4, R11, R4, RZ ;  /* 0x000000040b047227 */ /* 0x002fca00078e00ff */
[----:B------:R-:W-:Y:S01]  /*2180*/  SHF.R.U32.HI R4, RZ, R5, R4 ;  /* 0x00000005ff047219 */ /* 0x000fe20000011604 */
[----:B--2---:R-:W-:Y:S01]  /*2190*/  IMAD.HI.U32 R3, R8, R3, RZ ;  /* 0x0000000308037227 */ /* 0x004fe200078e00ff */
[----:B------:R-:W-:-:S04]  /*21a0*/  ISETP.NE.AND P0, PT, R2, 0x1, PT ;  /* 0x000000010200780c */ /* 0x000fc80003f05270 */
[----:B---3--:R-:W-:-:S04]  /*21b0*/  SHF.R.U32.HI R3, RZ, R6, R3 ;  /* 0x00000006ff037219 */ /* 0x008fc80000011603 */
[----:B------:R-:W-:Y:S02]  /*21c0*/  SEL R3, R8, R3, !P0 ;  /* 0x0000000308037207 */ /* 0x000fe40004000000 */
[----:B----4-:R-:W-:-:S04]  /*21d0*/  ISETP.NE.AND P1, PT, R16, 0x1, PT ;  /* 0x000000011000780c */ /* 0x010fc80003f25270 */
[----:B------:R-:W-:-:S05]  /*21e0*/  SEL R4, R11, R4, !P1 ;  /* 0x000000040b047207 */ /* 0x000fca0004800000 */
[----:B------:R-:W-:Y:S02]  /*21f0*/  IMAD.IADD R5, R3, 0x1, -R4 ;  /* 0x0000000103057824 */ /* 0x000fe400078e0a04 */
[----:B------:R-:W-:Y:S02]  /*2200*/  IMAD.IADD R3, R4, 0x1, -R3 ;  /* 0x0000000104037824 */ /* 0x000fe400078e0a03 */
[----:B------:R-:W-:Y:S02]  /*2210*/  IMAD R11, R5, R16, R11 ;  /* 0x00000010050b7224 */ /* 0x000fe400078e020b */
[----:B------:R-:W-:-:S07]  /*2220*/  IMAD R8, R3, R2, R8 ;  /* 0x0000000203087224 */ /* 0x000fce00078e0208 */
.L_x_34:
[----:B------:R-:W-:Y:S01]  /*2230*/  VIADD R14, R14, 0x1 ;  /* 0x000000010e0e7836 */ /* 0x000fe20000000000 */
[----:B------:R-:W-:Y:S01]  /*2240*/  PLOP3.LUT P1, PT, PT, PT, PT, 0x80, 0x8 ;  /* 0x000000000008781c */ /* 0x000fe20003f2f070 */
[----:B------:R-:W-:Y:S02]  /*2250*/  IMAD.IADD R21, R11, 0x1, R90 ;  /* 0x000000010b157824 */ /* 0x000fe400078e025a */
[----:B------:R-:W-:Y:S01]  /*2260*/  IMAD.IADD R20, R8, 0x1, R83 ;  /* 0x0000000108147824 */ /* 0x000fe200078e0253 */
[----:B------:R-:W-:-:S04]  /*2270*/  ISETP.NE.AND P0, PT, R14, 0x2, PT ;  /* 0x000000020e00780c */ /* 0x000fc80003f05270 */
[----:B------:R-:W-:Y:S02]  /*2280*/  SEL R2, RZ, 0x1, P0 ;  /* 0x00000001ff027807 */ /* 0x000fe40000000000 */
[----:B------:R-:W-:Y:S02]  /*2290*/  SEL R14, R14, RZ, P0 ;  /* 0x000000ff0e0e7207 */ /* 0x000fe40000000000 */
[----:B------:R-:W-:Y:S01]  /*22a0*/  LOP3.LUT R13, R13, R2, RZ, 0x3c, !PT ;  /* 0x000000020d0d7212 */ /* 0x000fe200078e3cff */
[----:B------:R-:W-:Y:S06]  /*22b0*/  @P2 BRA `(.L_x_35) ;  /* 0xfffffff000982947 */ /* 0x000fec000383ffff */
[----:B------:R-:W-:Y:S01]  /*22c0*/  UIADD3 UR4, UPT, UPT, UR4, 0x18, URZ ;  /* 0x0000001804047890 */ /* 0x000fe2000fffe0ff */
[----:B------:R-:W-:-:S03]  /*22d0*/  SHF.L.U32 R3, R15, 0x1f, RZ ;  /* 0x0000001f0f037819 */ /* 0x000fc600000006ff */
[----:B------:R-:W-:-:S09]  /*22e0*/  ULEA UR5, UR6, UR4, 0x3 ;  /* 0x0000000406057291 */ /* 0x000fd2000f8e18ff */
[----:B------:R-:W1:Y:S02]  /*22f0*/  SYNCS.PHASECHK.TRANS64.TRYWAIT P0, [UR5], R3 ;  /* 0x00000003ff0075a7 */ /* 0x000e640008001105 */
[----:B-1----:R-:W-:Y:S05]  /*2300*/  @!P0 BRA `(.L_x_36) ;  /* 0x0000006c00848947 */ /* 0x002fea0003800000 */
.L_x_129:
[----:B------:R-:W-:-:S04]  /*2310*/  UIADD3 UR6, UPT, UPT, UR6, 0x1, URZ ;  /* 0x0000000106067890 */ /* 0x000fc8000fffe0ff */
[----:B------:R-:W-:-:S04]  /*2320*/  UISETP.NE.AND UP0, UPT, UR6, 0x3, UPT ;  /* 0x000000030600788c */ /* 0x000fc8000bf05270 */
[----:B------:R-:W-:Y:S02]  /*2330*/  USEL UR7, URZ, 0x1, UP0 ;  /* 0x00000001ff077887 */ /* 0x000fe40008000000 */
[----:B------:R-:W-:-:S04]  /*2340*/  USEL UR6, UR6, URZ, UP0 ;  /* 0x000000ff06067287 */ /* 0x000fc80008000000 */
[----:B------:R-:W-:Y:S01]  /*2350*/  ULEA UR5, UR6, UR4, 0x3 ;  /* 0x0000000406057291 */ /* 0x000fe2000f8e18ff */
[----:B------:R-:W-:-:S04]  /*2360*/  LOP3.LUT R15, R15, UR7, RZ, 0x3c, !PT ;  /* 0x000000070f0f7c12 */ /* 0x000fc8000f8e3cff */
[----:B-1----:R-:W-:-:S04]  /*2370*/  SHF.L.U32 R3, R15, 0x1f, RZ ;  /* 0x0000001f0f037819 */ /* 0x002fc800000006ff */
[----:B------:R-:W1:Y:S02]  /*2380*/  SYNCS.PHASECHK.TRANS64.TRYWAIT P0, [UR5], R3 ;  /* 0x00000003ff0075a7 */ /* 0x000e640008001105 */
[----:B-1----:R-:W-:Y:S05]  /*2390*/  @!P0 BRA `(.L_x_37) ;  /* 0x0000006c00788947 */ /* 0x002fea0003800000 */
.L_x_131:
[----:B------:R-:W-:-:S04]  /*23a0*/  UIADD3 UR6, UPT, UPT, UR6, 0x1, URZ ;  /* 0x0000000106067890 */ /* 0x000fc8000fffe0ff */
[----:B------:R-:W-:-:S04]  /*23b0*/  UISETP.NE.AND UP0, UPT, UR6, 0x3, UPT ;  /* 0x000000030600788c */ /* 0x000fc8000bf05270 */
[----:B------:R-:W-:Y:S02]  /*23c0*/  USEL UR5, URZ, 0x1, UP0 ;  /* 0x00000001ff057887 */ /* 0x000fe40008000000 */
[----:B------:R-:W-:-:S04]  /*23d0*/  USEL UR6, UR6, URZ, UP0 ;  /* 0x000000ff06067287 */ /* 0x000fc80008000000 */
[----:B------:R-:W-:Y:S01]  /*23e0*/  ULEA UR6, UR6, UR4, 0x3 ;  /* 0x0000000406067291 */ /* 0x000fe2000f8e18ff */
[----:B-1----:R-:W-:-:S04]  /*23f0*/  LOP3.LUT R3, R15, UR5, RZ, 0x3c, !PT ;  /* 0x000000050f037c12 */ /* 0x002fc8000f8e3cff */
[----:B------:R-:W-:Y:S01]  /*2400*/  SHF.L.U32 R3, R3, 0x1f, RZ ;  /* 0x0000001f03037819 */ /* 0x000fe200000006ff */
[----:B----4-:R-:W-:-:S07]  /*2410*/  IMAD.U32 R0, RZ, RZ, UR6 ;  /* 0x00000006ff007e24 */ /* 0x010fce000f8e00ff */
.L_x_38:
[----:B-1----:R1:W2:Y:S02]  /*2420*/  SYNCS.PHASECHK.TRANS64.TRYWAIT P0, [R0+URZ], R3 ;  /* 0x00000003000075a7 */ /* 0x0022a400080011ff */
[----:B--2---:R-:W-:Y:S05]  /*2430*/  @!P0 NANOSLEEP.SYNCS 0x989680 ;  /* 0x009896800000895d */ /* 0x004fea0003900000 */
[----:B------:R-:W2:Y:S02]  /*2440*/  @!P0 SYNCS.PHASECHK.TRANS64 P0, [R0+URZ], R3 ;  /* 0x00000003000085a7 */ /* 0x000ea400080010ff */
[----:B--2---:R-:W-:Y:S05]  /*2450*/  @P0 EXIT ;  /* 0x000000000000094d */ /* 0x004fea0003800000 */
[----:B------:R-:W-:Y:S05]  /*2460*/  BRA `(.L_x_38) ;  /* 0xfffffffc00ec7947 */ /* 0x000fea000383ffff */
.L_x_17:
[----:B------:R-:W-:-:S04]  /*2470*/  UISETP.NE.AND UP1, UPT, UR37, URZ, UPT ;  /* 0x000000ff2500728c */ /* 0x000fc8000bf25270 */
[----:B------:R-:W-:-:S09]  /*2480*/  UISETP.NE.OR UP1, UPT, UR8, 0x1, UP1 ;  /* 0x000000010800788c */ /* 0x000fd20008f25670 */
[----:B------:R-:W-:Y:S05]  /*2490*/  BRA.U UP1, `(.L_x_39) ;  /* 0x0000000501487547 */ /* 0x000fea000b800000 */
[----:B------:R-:W-:Y:S01]  /*24a0*/  ISETP.NE.AND P2, PT, R2, RZ, PT ;  /* 0x000000ff0200720c */ /* 0x000fe20003f45270 */
[----:B------:R-:W-:Y:S01]  /*24b0*/  IMAD.MOV.U32 R12, RZ, RZ, 0x1 ;  /* 0x00000001ff0c7424 */ /* 0x000fe200078e00ff */
[----:B------:R-:W-:Y:S02]  /*24c0*/  CS2R R10, SRZ ;  /* 0x00000000000a7805 */ /* 0x000fe4000001ff00 */
[----:B------:R-:W-:Y:S01]  /*24d0*/  CS2R R8, SRZ ;  /* 0x0000000000087805 */ /* 0x000fe2000001ff00 */
[----:B------:R-:W-:Y:S01]  /*24e0*/  UMOV UR4, 0x400 ;  /* 0x0000040000047882 */ /* 0x000fe20000000000 */
[----:B------:R-:W-:Y:S01]  /*24f0*/  UMOV UR6, URZ ;  /* 0x000000ff00067c82 */ /* 0x000fe20008000000 */
[----:B------:R-:W-:-:S12]  /*2500*/  ULEA UR37, UR37, UR4, 0x18 ;  /* 0x0000000425257291 */ /* 0x000fd8000f8ec0ff */
.L_x_43:
[----:B------:R-:W-:Y:S02]  /*2510*/  LEA R0, R8, UR37, 0x3 ;  /* 0x0000002508007c11 */ /* 0x000fe4000f8e18ff */
[----:B------:R-:W-:-:S03]  /*2520*/  SHF.L.U32 R5, R9, 0x1f, RZ ;  /* 0x0000001f09057819 */ /* 0x000fc600000006ff */
[----:B------:R-:W-:Y:S01]  /*2530*/  VIADD R4, R0, 0xf0 ;  /* 0x000000f000047836 */ /* 0x000fe20000000000 */
[----:B------:R-:W1:Y:S02]  /*2540*/  SYNCS.PHASECHK.TRANS64.TRYWAIT P0, [R0+URZ+0xe0], R5 ;  /* 0x0000e005000075a7 */ /* 0x000e6400080011ff */
[----:B-1----:R-:W-:Y:S05]  /*2550*/  @!P0 BRA `(.L_x_40) ;  /* 0x0000006c00208947 */ /* 0x002fea0003800000 */
.L_x_132:
[----:B------:R-:W-:Y:S01]  /*2560*/  ULEA UR5, UR6, UR37, 0x3 ;  /* 0x0000002506057291 */ /* 0x000fe2000f8e18ff */
[----:B------:R-:W-:Y:S02]  /*2570*/  PRMT R4, RZ, 0x654, R4 ;  /* 0x00000654ff047816 */ /* 0x000fe40000000004 */
[----:B-1----:R-:W-:Y:S01]  /*2580*/  SHF.L.U32 R5, R12, 0x1f, RZ ;  /* 0x0000001f0c057819 */ /* 0x002fe200000006ff */
[----:B------:R-:W-:Y:S01]  /*2590*/  UIADD3 UR4, UPT, UPT, UR5, 0x80, URZ ;  /* 0x0000008005047890 */ /* 0x000fe2000fffe0ff */
[----:B------:R1:W-:Y:S05]  /*25a0*/  SYNCS.ARRIVE.TRANS64.RED.A1T0 RZ, [R4+URZ], RZ ;  /* 0x000000ff04ff79a7 */ /* 0x0003ea00081004ff */
[----:B------:R-:W-:Y:S01]  /*25b0*/  IMAD.U32 R7, RZ, RZ, UR4 ;  /* 0x00000004ff077e24 */ /* 0x000fe2000f8e00ff */
[----:B------:R-:W2:Y:S04]  /*25c0*/  SYNCS.PHASECHK.TRANS64.TRYWAIT P0, [UR5+0x90], R5 ;  /* 0x00009005ff0075a7 */ /* 0x000ea80008001105 */
[----:B------:R-:W-:Y:S01]  /*25d0*/  PRMT R6, R2, 0x654, R7 ;  /* 0x0000065402067816 */ /* 0x000fe20000000007 */
[----:B-1----:R-:W-:Y:S01]  /*25e0*/  @!P2 IMAD.MOV.U32 R4, RZ, RZ, 0x10 ;  /* 0x00000010ff04a424 */ /* 0x002fe200078e00ff */
[----:B--2---:R-:W-:Y:S06]  /*25f0*/  @!P0 BRA `(.L_x_41) ;  /* 0x0000006c000c8947 */ /* 0x004fec0003800000 */
.L_x_134:
[----:B------:R-:W-:Y:S01]  /*2600*/  ULEA UR4, UR6, UR37, 0x4 ;  /* 0x0000002506047291 */ /* 0x000fe2000f8e20ff */
[----:B------:R-:W-:Y:S01]  /*2610*/  SEL R3, R6, R3, !P2 ;  /* 0x0000000306037207 */ /* 0x000fe20005000000 */
[----:B------:R-:W-:Y:S01]  /*2620*/  UIADD3 UR5, UPT, UPT, UR5, 0x80, URZ ;  /* 0x0000008005057890 */ /* 0x000fe2000fffe0ff */
[----:B-1----:R-:W-:Y:S01]  /*2630*/  LEA R0, R11, UR37, 0x3 ;  /* 0x000000250b007c11 */ /* 0x002fe2000f8e18ff */
[----:B------:R-:W-:Y:S01]  /*2640*/  UIADD3 UR4, UPT, UPT, UR4, 0x110, URZ ;  /* 0x0000011004047890 */ /* 0x000fe2000fffe0ff */
[----:B------:R-:W-:Y:S01]  /*2650*/  SHF.L.U32 R5, R10, 0x1f, RZ ;  /* 0x0000001f0a057819 */ /* 0x000fe200000006ff */
[----:B------:R1:W-:Y:S01]  /*2660*/  @!P2 SYNCS.ARRIVE.TRANS64.RED RZ, [R3+URZ], R4 ;  /* 0x0000000403ffa9a7 */ /* 0x0003e200080004ff */
[----:B------:R-:W-:Y:S01]  /*2670*/  UIADD3 UR6, UPT, UPT, UR6, 0x1, URZ ;  /* 0x0000000106067890 */ /* 0x000fe2000fffe0ff */
[----:B------:R-:W-:-:S03]  /*2680*/  VIADD R8, R8, 0x1 ;  /* 0x0000000108087836 */ /* 0x000fc60000000000 */
[----:B------:R-:W-:Y:S02]  /*2690*/  UISETP.NE.AND UP0, UPT, UR6, 0x2, UPT ;  /* 0x000000020600788c */ /* 0x000fe4000bf05270 */
[----:B------:R-:W-:Y:S06]  /*26a0*/  UGETNEXTWORKID.BROADCAST [UR4], [UR5] ;  /* 0x00000000040073ca */ /* 0x000fec0008000100 */
[----:B------:R-:W-:Y:S01]  /*26b0*/  USEL UR4, URZ, 0x1, UP0 ;  /* 0x00000001ff047887 */ /* 0x000fe20008000000 */
[----:B------:R-:W-:Y:S01]  /*26c0*/  ISETP.NE.AND P0, PT, R8, 0x2, PT ;  /* 0x000000020800780c */ /* 0x000fe20003f05270 */
[----:B------:R-:W-:Y:S01]  /*26d0*/  USEL UR6, UR6, URZ, UP0 ;  /* 0x000000ff06067287 */ /* 0x000fe20008000000 */
[----:B------:R-:W2:Y:S03]  /*26e0*/  SYNCS.PHASECHK.TRANS64.TRYWAIT P1, [R0+URZ+0x80], R5 ;  /* 0x00008005000075a7 */ /* 0x000ea600080211ff */
[----:B------:R-:W-:Y:S01]  /*26f0*/  LOP3.LUT R12, R12, UR4, RZ, 0x3c, !PT ;  /* 0x000000040c0c7c12 */ /* 0x000fe2000f8e3cff */
[----:B-12---:R-:W-:Y:S07]  /*2700*/  @!P1 BRA `(.L_x_42) ;  /* 0x0000006800e09947 */ /* 0x006fee0003800000 */
.L_x_135:
[C---:B------:R-:W-:Y:S01]  /*2710*/  LEA R4, R11.reuse, UR37, 0x4 ;  /* 0x000000250b047c11 */ /* 0x040fe2000f8e20ff */
[----:B-1----:R-:W-:Y:S01]  /*2720*/  VIADD R0, R0, 0x90 ;  /* 0x0000009000007836 */ /* 0x002fe20000000000 */
[----:B------:R-:W-:Y:S01]  /*2730*/  SEL R8, R8, RZ, P0 ;  /* 0x000000ff08087207 */ /* 0x000fe20000000000 */
[----:B------:R-:W-:-:S03]  /*2740*/  VIADD R11, R11, 0x1 ;  /* 0x000000010b0b7836 */ /* 0x000fc60000000000 */
[----:B------:R-:W1:Y:S01]  /*2750*/  LDS.128 R4, [R4+0x110] ;  /* 0x0001100004047984 */ /* 0x000e620000000c00 */
[----:B------:R-:W-:Y:S02]  /*2760*/  PRMT R0, RZ, 0x654, R0 ;  /* 0x00000654ff007816 */ /* 0x000fe40000000000 */
[C---:B------:R-:W-:Y:S01]  /*2770*/  ISETP.NE.AND P1, PT, R11.reuse, 0x2, PT ;  /* 0x000000020b00780c */ /* 0x040fe20003f25270 */
[----:B------:R-:W-:Y:S01]  /*2780*/  @!PT LDS RZ, [RZ] ;  /* 0x00000000fffff984 */ /* 0x000fe20000000800 */
[----:B------:R-:W-:Y:S01]  /*2790*/  @!PT LDS RZ, [RZ] ;  /* 0x00000000fffff984 */ /* 0x000fe20000000800 */
[----:B------:R-:W-:Y:S01]  /*27a0*/  @!PT LDS RZ, [RZ] ;  /* 0x00000000fffff984 */ /* 0x000fe20000000800 */
[----:B------:R-:W-:Y:S01]  /*27b0*/  @!PT LDS RZ, [RZ] ;  /* 0x00000000fffff984 */ /* 0x000fe20000000800 */
[----:B------:R2:W-:Y:S06]  /*27c0*/  MEMBAR.ALL.CTA ;  /* 0x0000000000007992 */ /* 0x0005ec0000008000 */
[----:B--2---:R-:W2:Y:S01]  /*27d0*/  FENCE.VIEW.ASYNC.S ;  /* 0x00000000000073c6 */ /* 0x004ea20000000000 */
[----:B------:R-:W-:Y:S01]  /*27e0*/  SEL R11, R11, RZ, P1 ;  /* 0x000000ff0b0b7207 */ /* 0x000fe20000800000 */
[----:B--2---:R2:W-:Y:S01]  /*27f0*/  SYNCS.ARRIVE.TRANS64.RED.A1T0 RZ, [R0+URZ], RZ ;  /* 0x000000ff00ff79a7 */ /* 0x0045e200081004ff */
[----:B-1----:R-:W-:-:S02]  /*2800*/  LOP3.LUT P3, RZ, R6, 0x1, RZ, 0xc0, !PT ;  /* 0x0000000106ff7812 */ /* 0x002fc4000786c0ff */
[----:B------:R-:W-:-:S04]  /*2810*/  SEL R5, RZ, 0x1, P1 ;  /* 0x00000001ff057807 */ /* 0x000fc80000800000 */
[----:B------:R-:W-:Y:S02]  /*2820*/  LOP3.LUT R10, R10, R5, RZ, 0x3c, !PT ;  /* 0x000000050a0a7212 */ /* 0x000fe400078e3cff */
[----:B--2---:R-:W-:-:S04]  /*2830*/  SEL R0, RZ, 0x1, P0 ;  /* 0x00000001ff007807 */ /* 0x004fc80000000000 */
[----:B------:R-:W-:Y:S01]  /*2840*/  LOP3.LUT R9, R9, R0, RZ, 0x3c, !PT ;  /* 0x0000000009097212 */ /* 0x000fe200078e3cff */
[----:B------:R-:W-:Y:S06]  /*2850*/  @P3 BRA `(.L_x_43) ;  /* 0xfffffffc002c3947 */ /* 0x000fec000383ffff */
[----:B------:R-:W-:Y:S01]  /*2860*/  ULEA UR5, UR6, UR37, 0x3 ;  /* 0x0000002506057291 */ /* 0x000fe2000f8e18ff */
[----:B------:R-:W-:-:S08]  /*2870*/  SHF.L.U32 R3, R12, 0x1f, RZ ;  /* 0x0000001f0c037819 */ /* 0x000fd000000006ff */
[----:B------:R-:W1:Y:S02]  /*2880*/  SYNCS.PHASECHK.TRANS64 P0, [UR5+0x90], R3 ;  /* 0x00009003ff0075a7 */ /* 0x000e640008001005 */
[----:B-1----:R-:W-:Y:S05]  /*2890*/  @P0 BRA `(.L_x_44) ;  /* 0x0000000000080947 */ /* 0x002fea0003800000 */
[----:B------:R-:W1:Y:S02]  /*28a0*/  SYNCS.PHASECHK.TRANS64.TRYWAIT P0, [UR5+0x90], R3 ;  /* 0x00009003ff0075a7 */ /* 0x000e640008001105 */
[----:B-1----:R-:W-:Y:S05]  /*28b0*/  @!P0 BRA `(.L_x_45) ;  /* 0x0000006800888947 */ /* 0x002fea0003800000 */
.L_x_44:
[----:B------:R-:W-:-:S04]  /*28c0*/  UIADD3 UR4, UPT, UPT, UR6, 0x1, URZ ;  /* 0x0000000106047890 */ /* 0x000fc8000fffe0ff */
[----:B------:R-:W-:-:S04]  /*28d0*/  UISETP.NE.AND UP0, UPT, UR4, 0x2, UPT ;  /* 0x000000020400788c */ /* 0x000fc8000bf05270 */
[----:B------:R-:W-:Y:S02]  /*28e0*/  USEL UR7, URZ, 0x1, UP0 ;  /* 0x00000001ff077887 */ /* 0x000fe40008000000 */
[----:B------:R-:W-:-:S04]  /*28f0*/  USEL UR4, UR4, URZ, UP0 ;  /* 0x000000ff04047287 */ /* 0x000fc80008000000 */
[----:B------:R-:W-:Y:S01]  /*2900*/  ULEA UR4, UR4, UR37, 0x3 ;  /* 0x0000002504047291 */ /* 0x000fe2000f8e18ff */
[----:B-1----:R-:W-:-:S04]  /*2910*/  LOP3.LUT R3, R12, UR7, RZ, 0x3c, !PT ;  /* 0x000000070c037c12 */ /* 0x002fc8000f8e3cff */
[----:B------:R-:W-:-:S04]  /*2920*/  SHF.L.U32 R0, R3, 0x1f, RZ ;  /* 0x0000001f03007819 */ /* 0x000fc800000006ff */
[----:B------:R-:W1:Y:S02]  /*2930*/  SYNCS.PHASECHK.TRANS64 P0, [UR4+0x90], R0 ;  /* 0x00009000ff0075a7 */ /* 0x000e640008001004 */
[----:B-1----:R-:W-:Y:S05]  /*2940*/  @P0 EXIT ;  /* 0x000000000000094d */ /* 0x002fea0003800000 */
[----:B------:R-:W-:Y:S02]  /*2950*/  SHF.L.U32 R3, R3, 0x1f, RZ ;  /* 0x0000001f03037819 */ /* 0x000fe400000006ff */
[----:B------:R-:W-:-:S07]  /*2960*/  MOV R0, UR4 ;  /* 0x0000000400007c02 */ /* 0x000fce0008000f00 */
.L_x_46:
[----:B-1----:R1:W2:Y:S02]  /*2970*/  SYNCS.PHASECHK.TRANS64.TRYWAIT P0, [R0+URZ+0x90], R3 ;  /* 0x00009003000075a7 */ /* 0x0022a400080011ff */
[----:B--2---:R-:W-:Y:S05]  /*2980*/  @!P0 NANOSLEEP.SYNCS 0x989680 ;  /* 0x009896800000895d */ /* 0x004fea0003900000 */
[----:B------:R-:W2:Y:S02]  /*2990*/  @!P0 SYNCS.PHASECHK.TRANS64 P0, [R0+URZ+0x90], R3 ;  /* 0x00009003000085a7 */ /* 0x000ea400080010ff */
[----:B--2---:R-:W-:Y:S05]  /*29a0*/  @P0 EXIT ;  /* 0x000000000000094d */ /* 0x004fea0003800000 */
[----:B------:R-:W-:Y:S05]  /*29b0*/  BRA `(.L_x_46) ;  /* 0xfffffffc00ec7947 */ /* 0x000fea000383ffff */
.L_x_39:
[----:B------:R-:W-:-:S09]  /*29c0*/  UISETP.NE.AND UP1, UPT, UR8, URZ, UPT ;  /* 0x000000ff0800728c */ /* 0x000fd2000bf25270 */
[----:B------:R-:W-:Y:S05]  /*29d0*/  BRA.U UP1, `(.L_x_47) ;  /* 0x0000000d01cc7547 */ /* 0x000fea000b800000 */
[----:B------:R-:W-:Y:S01]  /*29e0*/  UMOV UR4, 0x40 ;  /* 0x0000004000047882 */ /* 0x000fe20000000000 */
[----:B------:R-:W-:Y:S01]  /*29f0*/  NOP ;  /* 0x0000000000007918 */ /* 0x000fe20000000000 */
[----:B------:R-:W-:Y:S01]  /*2a00*/  ULEA UR4, UR37, UR4, 0x18 ;  /* 0x0000000425047291 */ /* 0x000fe2000f8ec0ff */
[----:B------:R-:W-:Y:S02]  /*2a10*/  UMOV UR5, 0x400 ;  /* 0x0000040000057882 */ /* 0x000fe40000000000 */
[----:B------:R-:W-:-:S06]  /*2a20*/  ULEA UR37, UR37, UR5, 0x18 ;  /* 0x0000000525257291 */ /* 0x000fcc000f8ec0ff */
[----:B------:R-:W1:Y:S02]  /*2a30*/  LDS.U8 R0, [UR4+0x1c] ;  /* 0x00001c04ff007984 */ /* 0x000e640008000000 */
[----:B-1----:R-:W-:-:S13]  /*2a40*/  ISETP.NE.AND P0, PT, R0, RZ, PT ;  /* 0x000000ff0000720c */ /* 0x002fda0003f05270 */
[----:B------:R-:W-:Y:S05]  /*2a50*/  @P0 BRA `(.L_x_48) ;  /* 0x0000000000580947 */ /* 0x000fea0003800000 */
[----:B------:R-:W-:-:S13]  /*2a60*/  ELECT P0, URZ, PT ;  /* 0x0000000000ff782f */ /* 0x000fda0003800000 */
[----:B------:R-:W-:Y:S05]  /*2a70*/  @!P0 BRA `(.L_x_49) ;  /* 0x0000000000608947 */ /* 0x000fea0003800000 */
[----:B------:R-:W-:Y:S01]  /*2a80*/  UMOV UR5, 0x10 ;  /* 0x0000001000057882 */ /* 0x000fe20000000000 */
[----:B------:R-:W-:Y:S01]  /*2a90*/  HFMA2 R0, -RZ, RZ, 0, 5.9604644775390625e-08 ;  /* 0x00000001ff007431 */ /* 0x000fe200000001ff */
[----:B------:R-:W-:-:S03]  /*2aa0*/  MOV R2, 0xffff ;  /* 0x0000ffff00027802 */ /* 0x000fc60000000f00 */
[----:B------:R-:W-:Y:S04]  /*2ab0*/  DEPBAR.LE SB1, 0x36 ;  /* 0x00009d800000791a */ /* 0x000fe80000000000 */
[----:B------:R-:W1:Y:S02]  /*2ac0*/  UTCATOMSWS.FIND_AND_SET.ALIGN UP0, UR5, UR5 ;  /* 0x00000005000575e3 */ /* 0x000e640008000800 */
[----:B-1----:R-:W-:Y:S01]  /*2ad0*/  MOV R3, UR5 ;  /* 0x0000000500037c02 */ /* 0x002fe20008000f00 */
[----:B------:R-:W-:Y:S06]  /*2ae0*/  BRA.U UP0, `(.L_x_50) ;  /* 0x0000000100187547 */ /* 0x000fec000b800000 */
.L_x_51:
[----:B------:R-:W-:Y:S05]  /*2af0*/  NANOSLEEP 0x64 ;  /* 0x000000640000795d */ /* 0x000fea0003800000 */
[----:B------:R-:W-:-:S05]  /*2b00*/  UMOV UR5, 0x10 ;  /* 0x0000001000057882 */ /* 0x000fca0000000000 */
[----:B------:R-:W-:Y:S04]  /*2b10*/  DEPBAR.LE SB1, 0x36 ;  /* 0x00009d800000791a */ /* 0x000fe80000000000 */
[----:B------:R-:W1:Y:S02]  /*2b20*/  UTCATOMSWS.FIND_AND_SET.ALIGN UP0, UR5, UR5 ;  /* 0x00000005000575e3 */ /* 0x000e640008000800 */
[----:B-1----:R-:W-:Y:S01]  /*2b30*/  MOV R3, UR5 ;  /* 0x0000000500037c02 */ /* 0x002fe20008000f00 */
[----:B------:R-:W-:Y:S05]  /*2b40*/  BRA.U !UP0, `(.L_x_51) ;  /* 0xfffffffd08e87547 */ /* 0x000fea000b83ffff */
.L_x_50:
[-C--:B------:R-:W-:Y:S02]  /*2b50*/  SHF.L.U32 R2, R2, R3.reuse, RZ ;  /* 0x0000000302027219 */ /* 0x080fe400000006ff */
[----:B------:R-:W-:Y:S01]  /*2b60*/  SHF.L.U32 R0, R0, R3, RZ ;  /* 0x0000000300007219 */ /* 0x000fe200000006ff */
[----:B------:R-:W-:Y:S02]  /*2b70*/  IMAD.SHL.U32 R3, R3, 0x20, RZ ;  /* 0x0000002003037824 */ /* 0x000fe400078e00ff */
[----:B------:R1:W-:Y:S04]  /*2b80*/  ATOMS.OR RZ, [UR4+0x14], R2 ;  /* 0x00001402ffff798c */ /* 0x0003e8000b000004 */
[----:B------:R1:W-:Y:S04]  /*2b90*/  ATOMS.OR RZ, [UR4+0x18], R0 ;  /* 0x00001800ffff798c */ /* 0x0003e8000b000004 */
[----:B------:R1:W-:Y:S01]  /*2ba0*/  STS [UR37+0x130], R3 ;  /* 0x00013003ff007988 */ /* 0x0003e20008000825 */
[----:B------:R-:W-:Y:S05]  /*2bb0*/  BRA `(.L_x_49) ;  /* 0x0000000000107947 */ /* 0x000fea0003800000 */
.L_x_48:
[----:B------:R-:W-:Y:S02]  /*2bc0*/  MOV R0, 0xffffffff ;  /* 0xffffffff00007802 */ /* 0x000fe40000000f00 */
[----:B------:R-:W-:-:S03]  /*2bd0*/  MOV R2, 0x2c00 ;  /* 0x00002c0000027802 */ /* 0x000fc60000000f00 */
[----:B------:R1:W-:Y:S04]  /*2be0*/  STS [UR37+0x130], R0 ;  /* 0x00013000ff007988 */ /* 0x0003e80008000825 */
[----:B-1-3-5:R-:W-:Y:S05]  /*2bf0*/  CALL.REL.NOINC `($__internal_1_$__cuda_sm10x_tcgen05_guardrail_trap_phase_invalid_during_alloc) ;  /* 0x0000006c00cc7944 */ /* 0x02afea0003c00000 */
.L_x_49:
[----:B------:R-:W-:Y:S05]  /*2c00*/  WARPSYNC.ALL ;  /* 0x0000000000007948 */ /* 0x000fea0003800000 */
[----:B------:R-:W2:Y:S01]  /*2c10*/  S2UR UR5, SR_CgaCtaId ;  /* 0x00000000000579c3 */ /* 0x000ea20000008800 */
[----:B------:R-:W-:Y:S01]  /*2c20*/  UMOV UR4, 0x400 ;  /* 0x0000040000047882 */ /* 0x000fe20000000000 */
[----:B------:R-:W-:-:S06]  /*2c30*/  NOP ;  /* 0x0000000000007918 */ /* 0x000fcc0000000000 */
[----:B------:R-:W-:Y:S06]  /*2c40*/  BAR.ARV 0x6, 0xa0 ;  /* 0x0182800000007b1d */ /* 0x000fec0000002000 */
[----:B------:R-:W4:Y:S01]  /*2c50*/  LDCU UR7, c[0x0][0x38c] ;  /* 0x00007180ff0777ac */ /* 0x000f220008000800 */
[----:B------:R-:W-:Y:S01]  /*2c60*/  IMAD.MOV.U32 R11, RZ, RZ, 0x1 ;  /* 0x00000001ff0b7424 */ /* 0x000fe200078e00ff */
[----:B------:R-:W-:Y:S01]  /*2c70*/  CS2R R8, SRZ ;  /* 0x0000000000087805 */ /* 0x000fe2000001ff00 */
[----:B------:R-:W-:Y:S01]  /*2c80*/  IMAD.MOV.U32 R10, RZ, RZ, RZ ;  /* 0x000000ffff0a7224 */ /* 0x000fe200078e00ff */
[----:B------:R-:W3:Y:S01]  /*2c90*/  LDCU UR6, c[0x0][0x38c] ;  /* 0x00007180ff0677ac */ /* 0x000ee20008000800 */
[----:B------:R-:W-:Y:S01]  /*2ca0*/  UMOV UR15, URZ ;  /* 0x000000ff000f7c82 */ /* 0x000fe20008000000 */
[----:B------:R-:W-:Y:S01]  /*2cb0*/  UMOV UR14, URZ ;  /* 0x000000ff000e7c82 */ /* 0x000fe20008000000 */
[----:B--2---:R-:W-:Y:S01]  /*2cc0*/  ULEA UR5, UR5, UR4, 0x18 ;  /* 0x0000000405057291 */ /* 0x004fe2000f8ec0ff */
[----:B------:R-:W-:Y:S01]  /*2cd0*/  UMOV UR24, 0x0 ;  /* 0x0000000000187882 */ /* 0x000fe20000000000 */
[----:B------:R-:W-:-:S02]  /*2ce0*/  UMOV UR25, 0x44004a0 ;  /* 0x044004a000197882 */ /* 0x000fc40000000000 */
[----:B------:R-:W-:Y:S02]  /*2cf0*/  UIADD3 UR10, UPT, UPT, UR5, 0x6400, URZ ;  /* 0x00006400050a7890 */ /* 0x000fe4000fffe0ff */
[----:B------:R-:W-:Y:S02]  /*2d00*/  UIADD3 UR11, UPT, UPT, UR5, 0xc400, URZ ;  /* 0x0000c400050b7890 */ /* 0x000fe4000fffe0ff */
[----:B----4-:R-:W-:Y:S01]  /*2d10*/  UIADD3 UR7, UPT, UPT, UR7, 0x7f, URZ ;  /* 0x0000007f07077890 */ /* 0x010fe2000fffe0ff */
[----:B-1----:R-:W1:Y:S01]  /*2d20*/  LDS R0, [UR5+0x130] ;  /* 0x00013005ff007984 */ /* 0x002e620008000800 */
[----:B------:R-:W-:Y:S02]  /*2d30*/  USHF.R.U32.HI UR10, URZ, 0x4, UR10 ;  /* 0x00000004ff0a7899 */ /* 0x000fe4000801160a */
[----:B------:R-:W-:Y:S02]  /*2d40*/  USHF.R.S32.HI UR4, URZ, 0x1f, UR7 ;  /* 0x0000001fff047899 */ /* 0x000fe40008011407 */
[----:B------:R-:W-:-:S02]  /*2d50*/  USHF.R.U32.HI UR11, URZ, 0x4, UR11 ;  /* 0x00000004ff0b7899 */ /* 0x000fc4000801160b */
[----:B------:R-:W-:Y:S02]  /*2d60*/  ULEA.HI UR4, UR4, UR7, URZ, 0x7 ;  /* 0x0000000704047291 */ /* 0x000fe4000f8f38ff */
[----:B------:R-:W-:Y:S02]  /*2d70*/  ULOP3.LUT UR10, UR10, 0x3fff, URZ, 0xc0, !UPT ;  /* 0x00003fff0a0a7892 */ /* 0x000fe4000f8ec0ff */
[----:B------:R-:W-:Y:S02]  /*2d80*/  USHF.R.S32.HI UR4, URZ, 0x7, UR4 ;  /* 0x00000007ff047899 */ /* 0x000fe40008011404 */
[----:B------:R-:W-:Y:S02]  /*2d90*/  ULOP3.LUT UR11, UR11, 0x3fff, URZ, 0xc0, !UPT ;  /* 0x00003fff0b0b7892 */ /* 0x000fe4000f8ec0ff */
[----:B------:R-:W-:Y:S01]  /*2da0*/  UISETP.LT.AND UP0, UPT, UR4, 0x1, UPT ;  /* 0x000000010400788c */ /* 0x000fe2000bf01270 */
[----:B------:R-:W-:Y:S01]  /*2db0*/  UMOV UR22, 0x0 ;  /* 0x0000000000167882 */ /* 0x000fe20000000000 */
[----:B------:R-:W-:-:S02]  /*2dc0*/  UMOV UR23, 0x44004a0 ;  /* 0x044004a000177882 */ /* 0x000fc40000000000 */
[----:B------:R-:W-:Y:S02]  /*2dd0*/  USEL UR9, UR4, 0x1, !UP0 ;  /* 0x0000000104097887 */ /* 0x000fe4000c000000 */
[----:B------:R-:W-:Y:S02]  /*2de0*/  ULOP3.LUT UR10, UR10, 0x10000, URZ, 0xfc, !UPT ;  /* 0x000100000a0a7892 */ /* 0x000fe4000f8efcff */
[----:B------:R-:W-:Y:S02]  /*2df0*/  ULOP3.LUT UR11, UR11, 0x10000, URZ, 0xfc, !UPT ;  /* 0x000100000b0b7892 */ /* 0x000fe4000f8efcff */
[----:B------:R-:W-:Y:S02]  /*2e00*/  UIADD3 UR9, UPT, UPT, -UR9, URZ, URZ ;  /* 0x000000ff09097290 */ /* 0x000fe4000fffe1ff */
[----:B---3--:R-:W-:Y:S01]  /*2e10*/  UISETP.GE.AND UP3, UPT, UR6, 0x1, UPT ;  /* 0x000000010600788c */ /* 0x008fe2000bf66270 */
[----:B------:R-:W-:Y:S01]  /*2e20*/  UMOV UR20, 0x0 ;  /* 0x0000000000147882 */ /* 0x000fe20000000000 */
[----:B------:R-:W-:Y:S01]  /*2e30*/  UMOV UR21, 0x44004a0 ;  /* 0x044004a000157882 */ /* 0x000fe20000000000 */
[----:B------:R-:W-:Y:S01]  /*2e40*/  UMOV UR18, 0x0 ;  /* 0x0000000000127882 */ /* 0x000fe20000000000 */
[----:B------:R-:W-:Y:S01]  /*2e50*/  UMOV UR19, 0x44004a0 ;  /* 0x044004a000137882 */ /* 0x000fe20000000000 */
[----:B-1----:R-:W-:-:S15]  /*2e60*/  R2UR UR16, R0 ;  /* 0x00000000001072ca */ /* 0x002fde00000e0000 */
.L_x_58:
[----:B------:R-:W-:Y:S02]  /*2e70*/  LEA R0, R10, UR5, 0x3 ;  /* 0x000000050a007c11 */ /* 0x000fe4000f8e18ff */
[----:B------:R-:W-:Y:S02]  /*2e80*/  SHF.L.U32 R5, R9, 0x1f, RZ ;  /* 0x0000001f09057819 */ /* 0x000fe400000006ff */
[----:B------:R-:W-:Y:S01]  /*2e90*/  PLOP3.LUT P0, PT, PT, PT, UP3, 0x80, 0x8 ;  /* 0x000000000008781c */ /* 0x000fe20003f0f038 */
[----:B------:R-:W-:Y:S01]  /*2ea0*/  VIADD R3, R0, 0x90 ;  /* 0x0000009000037836 */ /* 0x000fe20000000000 */
[----:B-1----:R-:W1:Y:S02]  /*2eb0*/  SYNCS.PHASECHK.TRANS64.TRYWAIT P1, [R0+URZ+0x80], R5 ;  /* 0x00008005000075a7 */ /* 0x002e6400080211ff */
[----:B-1-3--:R-:W-:Y:S09]  /*2ec0*/  @!P1 BRA `(.L_x_52) ;  /* 0x00000064001c9947 */ /* 0x00aff20003800000 */
.L_x_137:
[----:B------:R-:W-:Y:S01]  /*2ed0*/  LEA R4, R10, UR5, 0x4 ;  /* 0x000000050a047c11 */ /* 0x000fe2000f8e20ff */
[----:B------:R-:W-:Y:S01]  /*2ee0*/  @UP3 ULEA UR6, UR14, UR5, 0x3 ;  /* 0x000000050e063291 */ /* 0x000fe2000f8e18ff */
[----:B------:R-:W-:Y:S01]  /*2ef0*/  PLOP3.LUT P2, PT, PT, PT, PT, 0x80, 0x8 ;  /* 0x000000000008781c */ /* 0x000fe20003f4f070 */
[----:B------:R-:W-:Y:S01]  /*2f00*/  ULEA UR7, UR15, UR5, 0x3 ;  /* 0x000000050f077291 */ /* 0x000fe2000f8e18ff */
[----:B------:R-:W-:Y:S02]  /*2f10*/  PRMT R3, RZ, 0x654, R3 ;  /* 0x00000654ff037816 */ /* 0x000fe40000000003 */
[----:B-1----:R-:W1:Y:S01]  /*2f20*/  LDS.128 R4, [R4+0x110] ;  /* 0x0001100004047984 */ /* 0x002e620000000c00 */
[----:B------:R-:W-:Y:S02]  /*2f30*/  @P0 SHF.L.U32 R2, R8, 0x1f, RZ ;  /* 0x0000001f08020819 */ /* 0x000fe400000006ff */
[----:B------:R-:W-:Y:S01]  /*2f40*/  SHF.L.U32 R0, R11, 0x1f, RZ ;  /* 0x0000001f0b007819 */ /* 0x000fe200000006ff */
[----:B------:R-:W-:Y:S01]  /*2f50*/  @!PT LDS RZ, [RZ] ;  /* 0x00000000fffff984 */ /* 0x000fe20000000800 */
[----:B------:R-:W-:Y:S01]  /*2f60*/  @!PT LDS RZ, [RZ] ;  /* 0x00000000fffff984 */ /* 0x000fe20000000800 */
[----:B------:R-:W-:Y:S01]  /*2f70*/  @!PT LDS RZ, [RZ] ;  /* 0x00000000fffff984 */ /* 0x000fe20000000800 */
[----:B------:R-:W-:Y:S01]  /*2f80*/  @!PT LDS RZ, [RZ] ;  /* 0x00000000fffff984 */ /* 0x000fe20000000800 */
[----:B------:R2:W-:Y:S06]  /*2f90*/  MEMBAR.ALL.CTA ;  /* 0x0000000000007992 */ /* 0x0005ec0000008000 */
[----:B--2---:R-:W2:Y:S02]  /*2fa0*/  FENCE.VIEW.ASYNC.S ;  /* 0x00000000000073c6 */ /* 0x004ea40000000000 */
[----:B--2---:R2:W-:Y:S01]  /*2fb0*/  SYNCS.ARRIVE.TRANS64.RED.A1T0 RZ, [R3+URZ], RZ ;  /* 0x000000ff03ff79a7 */ /* 0x0045e200081004ff */
[----:B------:R2:W3:Y:S01]  /*2fc0*/  @P0 SYNCS.PHASECHK.TRANS64.TRYWAIT P2, [UR6], R2 ;  /* 0x00000002ff0005a7 */ /* 0x0004e20008041106 */
[----:B------:R-:W-:Y:S01]  /*2fd0*/  ULEA.HI UR6, UR15, UR15, URZ, 0x1 ;  /* 0x0000000f0f067291 */ /* 0x000fe2000f8f08ff */
[----:B-1----:R-:W-:-:S03]  /*2fe0*/  LOP3.LUT P1, RZ, R6, 0x1, RZ, 0xc0, !PT ;  /* 0x0000000106ff7812 */ /* 0x002fc6000782c0ff */
[----:B------:R-:W-:Y:S02]  /*2ff0*/  USHF.L.U32 UR8, UR6, 0x7, URZ ;  /* 0x0000000706087899 */ /* 0x000fe400080006ff */
[----:B------:R-:W-:Y:S02]  /*3000*/  ULOP3.LUT UR6, UR6, 0xffe, URZ, 0xc0, !UPT ;  /* 0x00000ffe06067892 */ /* 0x000fe4000f8ec0ff */
[----:B------:R-:W-:Y:S02]  /*3010*/  ULOP3.LUT UR8, UR8, 0xffffff00, URZ, 0xc0, !UPT ;  /* 0xffffff0008087892 */ /* 0x000fe4000f8ec0ff */
[----:B------:R-:W-:Y:S02]  /*3020*/  UIADD3 UR6, UPT, UPT, -UR6, UR15, URZ ;  /* 0x0000000f06067290 */ /* 0x000fe4000fffe1ff */
[----:B------:R-:W-:Y:S01]  /*3030*/  UIADD3 UR8, UPT, UPT, UR16, UR8, URZ ;  /* 0x0000000810087290 */ /* 0x000fe2000fffe0ff */
[----:B------:R-:W1:Y:S03]  /*3040*/  SYNCS.PHASECHK.TRANS64.TRYWAIT P0, [UR7+0xc0], R0 ;  /* 0x0000c000ff0075a7 */ /* 0x000e660008001107 */
[----:B------:R-:W-:Y:S01]  /*3050*/  ULEA UR8, UR6, UR8, 0x14 ;  /* 0x0000000806087291 */ /* 0x000fe2000f8ea0ff */
[----:B-123--:R-:W-:Y:S11]  /*3060*/  @!P0 BRA `(.L_x_53) ;  /* 0x0000006000c88947 */ /* 0x00eff60003800000 */
.L_x_139:
[----:B------:R-:W-:Y:S01]  /*3070*/  IADD3 R10, PT, PT, R10, 0x1, RZ ;  /* 0x000000010a0a7810 */ /* 0x000fe20007ffe0ff */
[----:B------:R-:W-:Y:S06]  /*3080*/  BRA.U !UP3, `(.L_x_54) ;  /* 0x000000010bc07547 */ /* 0x000fec000b800000 */
[----:B------:R-:W-:Y:S01]  /*3090*/  UPLOP3.LUT UP4, UPT, UPT, UPT, UPT, 0x40, 0x4 ;  /* 0x000000000004789c */ /* 0x000fe20003f8e870 */
[----:B------:R-:W-:Y:S01]  /*30a0*/  UMOV UR13, UR9 ;  /* 0x00000009000d7c82 */ /* 0x000fe20008000000 */
[----:B------:R-:W-:Y:S01]  /*30b0*/  UMOV UR12, UR4 ;  /* 0x00000004000c7c82 */ /* 0x000fe20008000000 */
[----:B------:R-:W-:-:S08]  /*30c0*/  UMOV UR17, UR14 ;  /* 0x0000000e00117c82 */ /* 0x000fd00008000000 */
.L_x_57:
[----:B------:R-:W-:Y:S02]  /*30d0*/  UIADD3 UR13, UPT, UPT, UR13, 0x1, URZ ;  /* 0x000000010d0d7890 */ /* 0x000fe4000fffe0ff */
[----:B--2---:R-:W-:Y:S02]  /*30e0*/  ULEA UR6, UR17, UR5, 0x3 ;  /* 0x0000000511067291 */ /* 0x004fe4000f8e18ff */
[----:B------:R-:W-:Y:S01]  /*30f0*/  UISETP.NE.AND UP0, UPT, UR13, URZ, UPT ;  /* 0x000000ff0d00728c */ /* 0x000fe2000bf05270 */
[----:B---3--:R-:W-:Y:S10]  /*3100*/  @P2 BRA `(.L_x_55) ;  /* 0x00000000000c2947 */ /* 0x008ff40003800000 */
[----:B-1----:R-:W-:Y:S04]  /*3110*/  SHF.L.U32 R3, R8, 0x1f, RZ ;  /* 0x0000001f08037819 */ /* 0x002fe800000006ff */
[----:B------:R-:W1:Y:S02]  /*3120*/  SYNCS.PHASECHK.TRANS64.TRYWAIT P0, [UR6], R3 ;  /* 0x00000003ff0075a7 */ /* 0x000e640008001106 */
[----:B-1----:R-:W-:Y:S05]  /*3130*/  @!P0 BRA `(.L_x_56) ;  /* 0x0000006000ac8947 */ /* 0x002fea0003800000 */
.L_x_55:
[----:B------:R-:W-:Y:S01]  /*3140*/  UISETP.NE.AND UP1, UPT, UR12, 0x1, UPT ;  /* 0x000000010c00788c */ /* 0x000fe2000bf25270 */
[----:B------:R-:W-:Y:S01]  /*3150*/  PLOP3.LUT P2, PT, PT, PT, PT, 0x80, 0x8 ;  /* 0x000000000008781c */ /* 0x000fe20003f4f070 */
[----:B------:R-:W-:Y:S02]  /*3160*/  UIADD3 UR14, UPT, UPT, UR17, 0x1, URZ ;  /* 0x00000001110e7890 */ /* 0x000fe4000fffe0ff */
[----:B------:R-:W-:Y:S02]  /*3170*/  ULEA UR28, UR17, UR11, 0xb ;  /* 0x0000000b111c7291 */ /* 0x000fe4000f8e58ff */
[----:B------:R-:W-:Y:S01]  /*3180*/  UISETP.NE.AND UP2, UPT, UR14, 0x3, UPT ;  /* 0x000000030e00788c */ /* 0x000fe2000bf45270 */
[----:B------:R-:W-:Y:S01]  /*3190*/  PLOP3.LUT P0, PT, PT, PT, UP1, 0x80, 0x8 ;  /* 0x000000000008781c */ /* 0x000fe20003f0f018 */
[----:B------:R-:W-:Y:S02]  /*31a0*/  UIADD3 UR40, UPT, UPT, UR28, 0x2, URZ ;  /* 0x000000021c287890 */ /* 0x000fe4000fffe0ff */
[----:B------:R-:W-:Y:S02]  /*31b0*/  USEL UR27, URZ, 0x1, UP2 ;  /* 0x00000001ff1b7887 */ /* 0x000fe40009000000 */
[----:B------:R-:W-:Y:S02]  /*31c0*/  USEL UR14, UR14, URZ, UP2 ;  /* 0x000000ff0e0e7287 */ /* 0x000fe40009000000 */
[----:B------:R-:W-:Y:S02]  /*31d0*/  UIADD3 UR36, UPT, UPT, UR28, 0x4, URZ ;  /* 0x000000041c247890 */ /* 0x000fe4000fffe0ff */
[----:B------:R-:W-:Y:S01]  /*31e0*/  @UP1 ULEA UR26, UR14, UR5, 0x3 ;  /* 0x000000050e1a1291 */ /* 0x000fe2000f8e18ff */
[----:B------:R-:W-:Y:S01]  /*31f0*/  LOP3.LUT R8, R8, UR27, RZ, 0x3c, !PT ;  /* 0x0000001b08087c12 */ /* 0x000fe2000f8e3cff */
[----:B------:R-:W-:Y:S02]  /*3200*/  UIADD3 UR32, UPT, UPT, UR28, 0x6, URZ ;  /* 0x000000061c207890 */ /* 0x000fe4000fffe0ff */
[----:B------:R-:W-:Y:S01]  /*3210*/  UIADD3 UR6, UPT, UPT, UR6, 0x18, URZ ;  /* 0x0000001806067890 */ /* 0x000fe2000fffe0ff */
[----:B-1----:R-:W-:Y:S01]  /*3220*/  @P0 SHF.L.U32 R0, R8, 0x1f, RZ ;  /* 0x0000001f08000819 */ /* 0x002fe200000006ff */
[----:B------:R-:W-:Y:S01]  /*3230*/  UIADD3 UR12, UPT, UPT, UR12, -0x1, URZ ;  /* 0xffffffff0c0c7890 */ /* 0x000fe2000fffe0ff */
[----:B------:R-:W-:Y:S02]  /*3240*/  UMOV UR29, 0x40004040 ;  /* 0x40004040001d7882 */ /* 0x000fe40000000000 */
[----:B------:R2:W3:Y:S01]  /*3250*/  @P0 SYNCS.PHASECHK.TRANS64.TRYWAIT P2, [UR26], R0 ;  /* 0x00000000ff0005a7 */ /* 0x0004e2000804111a */
[----:B------:R-:W-:Y:S01]  /*3260*/  ULEA UR26, UR17, UR10, 0x9 ;  /* 0x0000000a111a7291 */ /* 0x000fe2000f8e48ff */
[----:B------:R-:W-:Y:S01]  /*3270*/  UMOV UR27, 0x40004040 ;  /* 0x40004040001b7882 */ /* 0x000fe20000000000 */
[----:B------:R-:W-:Y:S02]  /*3280*/  UMOV UR41, 0x40004040 ;  /* 0x4000404000297882 */ /* 0x000fe40000000000 */
[----:B------:R-:W-:Y:S02]  /*3290*/  UIADD3 UR38, UPT, UPT, UR26, 0x2, URZ ;  /* 0x000000021a267890 */ /* 0x000fe4000fffe0ff */
[----:B------:R-:W-:Y:S02]  /*32a0*/  UIADD3 UR34, UPT, UPT, UR26, 0x4, URZ ;  /* 0x000000041a227890 */ /* 0x000fe4000fffe0ff */
[----:B------:R-:W-:Y:S01]  /*32b0*/  UIADD3 UR30, UPT, UPT, UR26, 0x6, URZ ;  /* 0x000000061a1e7890 */ /* 0x000fe2000fffe0ff */
[----:B------:R2:W-:Y:S01]  /*32c0*/  UTCIMMA gdesc[UR26], gdesc[UR28], tmem[UR8], tmem[UR24], idesc[UR25], UP4 ;  /* 0x00ff181c1a0075ea */ /* 0x0005e2000a000108 */
[----:B------:R-:W-:Y:S01]  /*32d0*/  UPLOP3.LUT UP4, UPT, UPT, UPT, UPT, 0x80, 0x8 ;  /* 0x000000000008789c */ /* 0x000fe20003f8f070 */
[----:B------:R-:W-:Y:S01]  /*32e0*/  UMOV UR39, 0x40004040 ;  /* 0x4000404000277882 */ /* 0x000fe20000000000 */
[----:B------:R-:W-:Y:S01]  /*32f0*/  UMOV UR37, 0x40004040 ;  /* 0x4000404000257882 */ /* 0x000fe20000000000 */
[----:B------:R2:W-:Y:S01]  /*3300*/  UTCIMMA gdesc[UR38], gdesc[UR40], tmem[UR8], tmem[UR22], idesc[UR23], UPT ;  /* 0x00ff1628260075ea */ /* 0x0005e2000b800108 */
[----:B------:R-:W-:Y:S01]  /*3310*/  UMOV UR35, 0x40004040 ;  /* 0x4000404000237882 */ /* 0x000fe20000000000 */
[----:B------:R-:W-:Y:S01]  /*3320*/  UMOV UR33, 0x40004040 ;  /* 0x4000404000217882 */ /* 0x000fe20000000000 */
[----:B------:R-:W-:Y:S01]  /*3330*/  UMOV UR31, 0x40004040 ;  /* 0x40004040001f7882 */ /* 0x000fe20000000000 */
[----:B------:R2:W-:Y:S01]  /*3340*/  UTCIMMA gdesc[UR34], gdesc[UR36], tmem[UR8], tmem[UR20], idesc[UR21], UPT ;  /* 0x00ff1424220075ea */ /* 0x0005e2000b800108 */
[----:B------:R2:W-:Y:S01]  /*3350*/  UTCIMMA gdesc[UR30], gdesc[UR32], tmem[UR8], tmem[UR18], idesc[UR19], UPT ;  /* 0x00ff12201e0075ea */ /* 0x0005e2000b800108 */
[----:B------:R2:W-:Y:S01]  /*3360*/  UTCBAR [UR6], URZ ;  /* 0x000000ff060073e9 */ /* 0x0005e200080000ff */
[----:B------:R-:W-:Y:S01]  /*3370*/  UMOV UR17, UR14 ;  /* 0x0000000e00117c82 */ /* 0x000fe20008000000 */
[----:B------:R-:W-:Y:S05]  /*3380*/  BRA.U UP0, `(.L_x_57) ;  /* 0xfffffffd00507547 */ /* 0x000fea000b83ffff */
.L_x_54:
[----:B------:R-:W-:Y:S01]  /*3390*/  UIADD3 UR15, UPT, UPT, UR15, 0x1, URZ ;  /* 0x000000010f0f7890 */ /* 0x000fe2000fffe0ff */
[C---:B------:R-:W-:Y:S01]  /*33a0*/  ISETP.NE.AND P0, PT, R10.reuse, 0x2, PT ;  /* 0x000000020a00780c */ /* 0x040fe20003f05270 */
[----:B------:R-:W-:Y:S02]  /*33b0*/  UIADD3 UR7, UPT, UPT, UR7, 0xa0, URZ ;  /* 0x000000a007077890 */ /* 0x000fe4000fffe0ff */
[----:B------:R-:W-:Y:S01]  /*33c0*/  UISETP.NE.AND UP0, UPT, UR15, 0x4, UPT ;  /* 0x000000040f00788c */ /* 0x000fe2000bf05270 */
[----:B-12---:R-:W-:Y:S02]  /*33d0*/  SEL R0, RZ, 0x1, P0 ;  /* 0x00000001ff007807 */ /* 0x006fe40000000000 */
[----:B------:R-:W-:Y:S01]  /*33e0*/  SEL R10, R10, RZ, P0 ;  /* 0x000000ff0a0a7207 */ /* 0x000fe20000000000 */
[----:B------:R-:W-:Y:S01]  /*33f0*/  USEL UR6, URZ, 0x1, UP0 ;  /* 0x00000001ff067887 */ /* 0x000fe20008000000 */
[----:B------:R-:W-:Y:S01]  /*3400*/  LOP3.LUT R9, R9, R0, RZ, 0x3c, !PT ;  /* 0x0000000009097212 */ /* 0x000fe200078e3cff */
[----:B------:R-:W-:Y:S01]  /*3410*/  USEL UR15, UR15, URZ, UP0 ;  /* 0x000000ff0f0f7287 */ /* 0x000fe20008000000 */
[----:B------:R1:W-:Y:S03]  /*3420*/  UTCBAR [UR7], URZ ;  /* 0x000000ff070073e9 */ /* 0x0003e600080000ff */
[----:B------:R-:W-:Y:S01]  /*3430*/  LOP3.LUT R11, R11, UR6, RZ, 0x3c, !PT ;  /* 0x000000060b0b7c12 */ /* 0x000fe2000f8e3cff */
[----:B------:R-:W-:Y:S07]  /*3440*/  @P1 BRA `(.L_x_58) ;  /* 0xfffffff800881947 */ /* 0x000fee000383ffff */
[----:B------:R-:W2:Y:S01]  /*3450*/  S2UR UR4, SR_CgaCtaId ;  /* 0x00000000000479c3 */ /* 0x000ea20000008800 */
[----:B------:R-:W-:Y:S01]  /*3460*/  ELECT P0, URZ, PT ;  /* 0x0000000000ff782f */ /* 0x000fe20003800000 */
[----:B------:R-:W-:Y:S01]  /*3470*/  IMAD.MOV.U32 R0, RZ, RZ, 0x1 ;  /* 0x00000001ff007424 */ /* 0x000fe200078e00ff */
[----:B------:R-:W-:Y:S01]  /*3480*/  UIADD3 UR5, UPT, UPT, UR5, 0xc0, URZ ;  /* 0x000000c005057890 */ /* 0x000fe2000fffe0ff */
[----:B------:R-:W-:Y:S01]  /*3490*/  SHF.L.U32 R3, R11, 0x1f, RZ ;  /* 0x0000001f0b037819 */ /* 0x000fe200000006ff */
[----:B------:R-:W-:-:S03]  /*34a0*/  UMOV UR6, 0x40 ;  /* 0x0000004000067882 */ /* 0x000fc60000000000 */
[----:B------:R-:W-:Y:S01]  /*34b0*/  UVIRTCOUNT.DEALLOC.SMPOOL 0x80 ;  /* 0x000000800000784c */ /* 0x000fe20000000000 */
[----:B--2---:R-:W-:Y:S02]  /*34c0*/  ULEA UR4, UR4, UR6, 0x18 ;  /* 0x0000000604047291 */ /* 0x004fe4000f8ec0ff */
[----:B------:R-:W-:-:S07]  /*34d0*/  ULEA UR6, UR15, UR5, 0x3 ;  /* 0x000000050f067291 */ /* 0x000fce000f8e18ff */
[----:B------:R2:W-:Y:S02]  /*34e0*/  @P0 STS.U8 [UR4+0x1c], R0 ;  /* 0x00001c00ff000988 */ /* 0x0005e40008000004 */
[----:B------:R-:W4:Y:S02]  /*34f0*/  SYNCS.PHASECHK.TRANS64.TRYWAIT P0, [UR6], R3 ;  /* 0x00000003ff0075a7 */ /* 0x000f240008001106 */
[----:B--2-4-:R-:W-:Y:S05]  /*3500*/  @!P0 BRA `(.L_x_59) ;  /* 0x0000005c00d08947 */ /* 0x014fea0003800000 */
.L_x_142:
[----:B-1----:R-:W-:-:S04]  /*3510*/  UIADD3 UR7, UPT, UPT, UR15, 0x1, URZ ;  /* 0x000000010f077890 */ /* 0x002fc8000fffe0ff */
[----:B------:R-:W-:-:S04]  /*3520*/  UISETP.NE.AND UP0, UPT, UR7, 0x4, UPT ;  /* 0x000000040700788c */ /* 0x000fc8000bf05270 */
[----:B------:R-:W-:Y:S02]  /*3530*/  USEL UR8, URZ, 0x1, UP0 ;  /* 0x00000001ff087887 */ /* 0x000fe40008000000 */
[----:B------:R-:W-:-:S04]  /*3540*/  USEL UR7, UR7, URZ, UP0 ;  /* 0x000000ff07077287 */ /* 0x000fc80008000000 */
[----:B------:R-:W-:Y:S01]  /*3550*/  ULEA UR6, UR7, UR5, 0x3 ;  /* 0x0000000507067291 */ /* 0x000fe2000f8e18ff */
[----:B------:R-:W-:-:S04]  /*3560*/  LOP3.LUT R2, R11, UR8, RZ, 0x3c, !PT ;  /* 0x000000080b027c12 */ /* 0x000fc8000f8e3cff */
[----:B--2---:R-:W-:-:S04]  /*3570*/  SHF.L.U32 R3, R2, 0x1f, RZ ;  /* 0x0000001f02037819 */ /* 0x004fc800000006ff */
[----:B------:R-:W1:Y:S02]  /*3580*/  SYNCS.PHASECHK.TRANS64.TRYWAIT P0, [UR6], R3 ;  /* 0x00000003ff0075a7 */ /* 0x000e640008001106 */
[----:B-1----:R-:W-:Y:S05]  /*3590*/  @!P0 BRA `(.L_x_60) ;  /* 0x0000005c00c48947 */ /* 0x002fea0003800000 */
.L_x_144:
        /* <DEDUP_REMOVED lines=9> */
.L_x_146:
[----:B------:R-:W-:-:S04]  /*3630*/  UIADD3 UR7, UPT, UPT, UR7, 0x1, URZ ;  /* 0x0000000107077890 */ /* 0x000fc8000fffe0ff */
[----:B------:R-:W-:-:S04]  /*3640*/  UISETP.NE.AND UP0, UPT, UR7, 0x4, UPT ;  /* 0x000000040700788c */ /* 0x000fc8000bf05270 */
[----:B------:R-:W-:Y:S02]  /*3650*/  USEL UR6, URZ, 0x1, UP0 ;  /* 0x00000001ff067887 */ /* 0x000fe40008000000 */
[----:B------:R-:W-:-:S04]  /*3660*/  USEL UR7, UR7, URZ, UP0 ;  /* 0x000000ff07077287 */ /* 0x000fc80008000000 */
[----:B------:R-:W-:Y:S01]  /*3670*/  ULEA UR7, UR7, UR5, 0x3 ;  /* 0x0000000507077291 */ /* 0x000fe2000f8e18ff */
[----:B-1----:R-:W-:-:S04]  /*3680*/  LOP3.LUT R3, R2, UR6, RZ, 0x3c, !PT ;  /* 0x0000000602037c12 */ /* 0x002fc8000f8e3cff */
[----:B------:R-:W-:-:S04]  /*3690*/  SHF.L.U32 R3, R3, 0x1f, RZ ;  /* 0x0000001f03037819 */ /* 0x000fc800000006ff */
[----:B------:R-:W1:Y:S02]  /*36a0*/  SYNCS.PHASECHK.TRANS64.TRYWAIT P0, [UR7], R3 ;  /* 0x00000003ff0075a7 */ /* 0x000e640008001107 */
[----:B-1----:R-:W-:Y:S05]  /*36b0*/  @!P0 BRA `(.L_x_62) ;  /* 0x0000005c00ac8947 */ /* 0x002fea0003800000 */
.L_x_148:
[----:B------:R-:W-:Y:S01]  /*36c0*/  NOP ;  /* 0x0000000000007918 */ /* 0x000fe20000000000 */
[----:B-1----:R-:W1:Y:S01]  /*36d0*/  LDS R0, [UR4+0x14] ;  /* 0x00001404ff007984 */ /* 0x002e620008000800 */
[----:B------:R-:W-:Y:S01]  /*36e0*/  ULOP3.LUT UR6, UR16, 0xffff, URZ, 0xc0, !UPT ;  /* 0x0000ffff10067892 */ /* 0x000fe2000f8ec0ff */
[----:B------:R-:W-:Y:S01]  /*36f0*/  UMOV UR8, 0xffff ;  /* 0x0000ffff00087882 */ /* 0x000fe20000000000 */
[----:B------:R-:W-:Y:S02]  /*3700*/  UMOV UR5, 0x1 ;  /* 0x0000000100057882 */ /* 0x000fe40000000000 */
[----:B------:R-:W-:-:S04]  /*3710*/  USHF.R.U32.HI UR6, URZ, 0x5, UR6 ;  /* 0x00000005ff067899 */ /* 0x000fc80008011606 */
[----:B------:R-:W-:Y:S02]  /*3720*/  USHF.L.U32 UR8, UR8, UR6, URZ ;  /* 0x0000000608087299 */ /* 0x000fe400080006ff */
[----:B------:R-:W-:-:S04]  /*3730*/  USHF.L.U32 UR5, UR5, UR6, URZ ;  /* 0x0000000605057299 */ /* 0x000fc800080006ff */
[----:B-1----:R-:W-:-:S04]  /*3740*/  LOP3.LUT R0, R0, UR8, RZ, 0xc0, !PT ;  /* 0x0000000800007c12 */ /* 0x002fc8000f8ec0ff */
[----:B------:R-:W-:-:S13]  /*3750*/  ISETP.NE.AND P0, PT, R0, UR8, PT ;  /* 0x0000000800007c0c */ /* 0x000fda000bf05270 */
[----:B------:R-:W-:Y:S05]  /*3760*/  @P0 BRA `(.L_x_63) ;  /* 0x0000000000580947 */ /* 0x000fea0003800000 */
[----:B------:R-:W1:Y:S02]  /*3770*/  LDS R0, [UR4+0x18] ;  /* 0x00001804ff007984 */ /* 0x000e640008000800 */
[----:B-1----:R-:W-:-:S04]  /*3780*/  LOP3.LUT R0, R0, UR5, RZ, 0xc0, !PT ;  /* 0x0000000500007c12 */ /* 0x002fc8000f8ec0ff */
[----:B------:R-:W-:-:S13]  /*3790*/  ISETP.NE.AND P0, PT, R0, UR5, PT ;  /* 0x0000000500007c0c */ /* 0x000fda000bf05270 */
[----:B------:R-:W-:Y:S05]  /*37a0*/  @P0 BRA `(.L_x_64) ;  /* 0x00000000003c0947 */ /* 0x000fea0003800000 */
[----:B------:R-:W1:Y:S01]  /*37b0*/  S2R R2, SR_LANEID ;  /* 0x0000000000027919 */ /* 0x000e620000000000 */
[----:B------:R-:W-:Y:S01]  /*37c0*/  ULOP3.LUT UR8, URZ, UR8, URZ, 0x33, !UPT ;  /* 0x00000008ff087292 */ /* 0x000fe2000f8e33ff */
[----:B------:R-:W-:Y:S01]  /*37d0*/  LOP3.LUT R4, RZ, UR5, RZ, 0x33, !PT ;  /* 0x00000005ff047c12 */ /* 0x000fe2000f8e33ff */
[----:B------:R-:W-:Y:S02]  /*37e0*/  VOTEU.ANY UR7, UPT, PT ;  /* 0x0000000000077886 */ /* 0x000fe400038e0100 */
[----:B------:R-:W-:Y:S01]  /*37f0*/  UFLO.U32 UR7, UR7 ;  /* 0x00000007000772bd */ /* 0x000fe200080e0000 */
[----:B------:R-:W2:Y:S01]  /*3800*/  REDUX UR5, R4 ;  /* 0x00000000040573c4 */ /* 0x000ea20000000000 */
[----:B------:R-:W-:-:S06]  /*3810*/  IMAD.U32 R0, RZ, RZ, UR8 ;  /* 0x00000008ff007e24 */ /* 0x000fcc000f8e00ff */
[----:B------:R4:W-:Y:S01]  /*3820*/  UTCATOMSWS.AND URZ, UR8 ;  /* 0x0000000800ff79e3 */ /* 0x0009e20008000000 */
[----:B------:R-:W3:Y:S01]  /*3830*/  REDUX UR6, R0 ;  /* 0x00000000000673c4 */ /* 0x000ee20000000000 */
[----:B-1----:R-:W-:Y:S01]  /*3840*/  ISETP.EQ.U32.AND P0, PT, R2, UR7, PT ;  /* 0x0000000702007c0c */ /* 0x002fe2000bf02070 */
[----:B--2---:R-:W-:Y:S01]  /*3850*/  IMAD.U32 R2, RZ, RZ, UR5 ;  /* 0x00000005ff027e24 */ /* 0x004fe2000f8e00ff */
[----:B---3--:R-:W-:-:S11]  /*3860*/  MOV R3, UR6 ;  /* 0x0000000600037c02 */ /* 0x008fd60008000f00 */
[----:B------:R4:W-:Y:S04]  /*3870*/  @P0 ATOMS.AND RZ, [UR4+0x14], R3 ;  /* 0x00001403ffff098c */ /* 0x0009e8000a800004 */
[----:B------:R4:W-:Y:S01]  /*3880*/  @P0 ATOMS.AND RZ, [UR4+0x18], R2 ;  /* 0x00001802ffff098c */ /* 0x0009e2000a800004 */
[----:B------:R-:W-:Y:S05]  /*3890*/  BRA `(.L_x_65) ;  /* 0x0000000000147947 */ /* 0x000fea0003800000 */
.L_x_64:
[----:B------:R-:W-:Y:S02]  /*38a0*/  MOV R2, 0x38c0 ;  /* 0x000038c000027802 */ /* 0x000fe40000000f00 */
[----:B---3-5:R-:W-:Y:S05]  /*38b0*/  CALL.REL.NOINC `($__internal_0_$__cuda_sm10x_tcgen05_guardrail_trap_col_being_dealloced_not_returned_by_alloc) ;  /* 0x0000006000907944 */ /* 0x028fea0003c00000 */
[----:B------:R-:W-:Y:S05]  /*38c0*/  BRA `(.L_x_65) ;  /* 0x0000000000087947 */ /* 0x000fea0003800000 */
.L_x_63:
[----:B------:R-:W-:Y:S02]  /*38d0*/  MOV R2, 0x38f0 ;  /* 0x000038f000027802 */ /* 0x000fe40000000f00 */
[----:B---3-5:R-:W-:Y:S05]  /*38e0*/  CALL.REL.NOINC `($__internal_2_$__cuda_sm10x_tcgen05_guardrail_trap_unallocated_columns_being_dealloced) ;  /* 0x00000060009c7944 */ /* 0x028fea0003c00000 */
.L_x_65:
[----:B------:R-:W-:Y:S01]  /*38f0*/  NOP ;  /* 0x0000000000007918 */ /* 0x000fe20000000000 */
[----:B----4-:R-:W-:Y:S05]  /*3900*/  EXIT ;  /* 0x000000000000794d */ /* 0x010fea0003800000 */
.L_x_47:
[----:B------:R-:W-:-:S09]  /*3910*/  UISETP.NE.OR UP2, UPT, UR8, 0x3, !UP2 ;  /* 0x000000030800788c */ /* 0x000fd2000d745670 */
[----:B------:R-:W-:Y:S05]  /*3920*/  BRA.U UP2, `(.L_x_66) ;  /* 0x0000001102147547 */ /* 0x000fea000b800000 */
[----:B------:R-:W1:Y:S01]  /*3930*/  LDC R0, c[0x0][0xb30] ;  /* 0x0002cc00ff007b82 */ /* 0x000e620000000800 */
[----:B------:R-:W2:Y:S01]  /*3940*/  LDCU.64 UR8, c[0x0][0x888] ;  /* 0x00011100ff0877ac */ /* 0x000ea20008000a00 */
[----:B------:R-:W-:Y:S02]  /*3950*/  HFMA2 R29, -RZ, RZ, 0, 0 ;  /* 0x00000000ff1d7431 */ /* 0x000fe400000001ff */
[----:B------:R-:W-:Y:S01]  /*3960*/  IMAD.MOV.U32 R31, RZ, RZ, 0x1 ;  /* 0x00000001ff1f7424 */ /* 0x000fe200078e00ff */
[----:B------:R-:W-:Y:S01]  /*3970*/  MOV R23, 0x1000 ;  /* 0x0000100000177802 */ /* 0x000fe20000000f00 */
[----:B------:R-:W4:Y:S01]  /*3980*/  LDCU.64 UR4, c[0x0][0x890] ;  /* 0x00011200ff0477ac */ /* 0x000f220008000a00 */
[----:B------:R-:W-:Y:S01]  /*3990*/  IMAD.MOV.U32 R30, RZ, RZ, RZ ;  /* 0x000000ffff1e7224 */ /* 0x000fe200078e00ff */
[----:B------:R-:W3:Y:S01]  /*39a0*/  LDC R19, c[0x0][0x370] ;  /* 0x0000dc00ff137b82 */ /* 0x000ee20000000800 */
[----:B------:R-:W-:Y:S01]  /*39b0*/  UMOV UR7, 0x400 ;  /* 0x0000040000077882 */ /* 0x000fe20000000000 */
[----:B------:R-:W-:-:S02]  /*39c0*/  UPLOP3.LUT UP1, UPT, UPT, UPT, UPT, 0x40, 0x4 ;  /* 0x000000000004789c */ /* 0x000fc40003f2e870 */
[----:B------:R-:W-:-:S04]  /*39d0*/  ULEA UR7, UR37, UR7, 0x18 ;  /* 0x0000000725077291 */ /* 0x000fc8000f8ec0ff */
[----:B------:R-:W3:Y:S01]  /*39e0*/  LDC R2, c[0x0][0xb0c] ;  /* 0x0002c300ff027b82 */ /* 0x000ee20000000800 */
[----:B------:R-:W-:Y:S02]  /*39f0*/  UIADD3 UR13, UPT, UPT, UR7, 0x48, URZ ;  /* 0x00000048070d7890 */ /* 0x000fe4000fffe0ff */
[----:B--2---:R-:W-:Y:S02]  /*3a00*/  UISETP.NE.U32.AND UP2, UPT, UR8, URZ, UPT ;  /* 0x000000ff0800728c */ /* 0x004fe4000bf45070 */
[----:B------:R-:W-:Y:S02]  /*3a10*/  UIADD3 UR33, UPT, UPT, UR7, 0x30, URZ ;  /* 0x0000003007217890 */ /* 0x000fe4000fffe0ff */
[----:B----4-:R-:W-:Y:S01]  /*3a20*/  UISETP.NE.U32.AND UP3, UPT, UR4, URZ, UPT ;  /* 0x000000ff0400728c */ /* 0x010fe2000bf65070 */
[----:B------:R-:W2:Y:S01]  /*3a30*/  LDC R18, c[0x0][0xb20] ;  /* 0x0002c800ff127b82 */ /* 0x000ea20000000800 */
[----:B-1----:R-:W-:Y:S01]  /*3a40*/  ISETP.NE.AND P1, PT, R0, 0x1, PT ;  /* 0x000000010000780c */ /* 0x002fe20003f25270 */
[----:B------:R-:W-:-:S02]  /*3a50*/  UISETP.NE.AND.EX UP2, UPT, UR9, URZ, UPT, UP2 ;  /* 0x000000ff0900728c */ /* 0x000fc4000bf45320 */
[----:B------:R-:W-:Y:S02]  /*3a60*/  UIADD3 UR25, UPT, UPT, UR7, 0x38, URZ ;  /* 0x0000003807197890 */ /* 0x000fe4000fffe0ff */
[----:B------:R-:W-:Y:S02]  /*3a70*/  UIADD3 UR17, UPT, UPT, UR7, 0x40, URZ ;  /* 0x0000004007117890 */ /* 0x000fe4000fffe0ff */
[----:B------:R-:W1:Y:S01]  /*3a80*/  LDC.64 R32, c[0x0][0x348] ;  /* 0x0000d200ff207b82 */ /* 0x000e620000000a00 */
[----:B------:R-:W-:Y:S02]  /*3a90*/  UPRMT UR13, UR37, 0x654, UR13 ;  /* 0x00000654250d7896 */ /* 0x000fe4000800000d */
[----:B------:R-:W-:-:S05]  /*3aa0*/  UISETP.NE.AND.EX UP3, UPT, UR5, URZ, UPT, UP3 ;  /* 0x000000ff0500728c */ /* 0x000fca000bf65330 */
[----:B------:R-:W4:Y:S08]  /*3ab0*/  LDC.64 R16, c[0x0][0xb10] ;  /* 0x0002c400ff107b82 */ /* 0x000f300000000a00 */
[----:B------:R-:W1:Y:S08]  /*3ac0*/  LDC.64 R6, c[0x0][0xb18] ;  /* 0x0002c600ff067b82 */ /* 0x000e700000000a00 */
[----:B------:R-:W1:Y:S08]  /*3ad0*/  LDC.64 R4, c[0x0][0xb28] ;  /* 0x0002ca00ff047b82 */ /* 0x000e700000000a00 */
[----:B--23--:R-:W1:Y:S02]  /*3ae0*/  LDC R22, c[0x0][0x374] ;  /* 0x0000dd00ff167b82 */ /* 0x00ce640000000800 */
.L_x_77:
[C---:B------:R-:W-:Y:S02]  /*3af0*/  LEA R0, R30.reuse, UR7, 0x3 ;  /* 0x000000071e007c11 */ /* 0x040fe4000f8e18ff */
[----:B------:R-:W-:Y:S02]  /*3b00*/  SHF.L.U32 R3, R29, 0x1f, RZ ;  /* 0x0000001f1d037819 */ /* 0x000fe400000006ff */
[----:B------:R-:W-:Y:S02]  /*3b10*/  LEA R24, R30, UR7, 0x4 ;  /* 0x000000071e187c11 */ /* 0x000fe4000f8e20ff */
[----:B--2---:R-:W2:Y:S02]  /*3b20*/  SYNCS.PHASECHK.TRANS64.TRYWAIT P0, [R0+URZ+0x80], R3 ;  /* 0x00008003000075a7 */ /* 0x004ea400080011ff */
[----:B--2---:R-:W-:Y:S05]  /*3b30*/  @!P0 BRA `(.L_x_67) ;  /* 0x0000005800a48947 */ /* 0x004fea0003800000 */
.L_x_149:
[----:B------:R-:W-:Y:S01]  /*3b40*/  ISETP.GE.AND P0, PT, R40, 0x1, PT ;  /* 0x000000012800780c */ /* 0x000fe20003f06270 */
[----:B------:R-:W3:Y:S01]  /*3b50*/  LDS.128 R24, [R24+0x110] ;  /* 0x0001100018187984 */ /* 0x000ee20000000c00 */
[----:B--2---:R-:W-:Y:S01]  /*3b60*/  VIADD R0, R0, 0x90 ;  /* 0x0000009000007836 */ /* 0x004fe20000000000 */
[----:B------:R-:W-:Y:S01]  /*3b70*/  @!PT LDS RZ, [RZ] ;  /* 0x00000000fffff984 */ /* 0x000fe20000000800 */
[----:B------:R-:W-:Y:S01]  /*3b80*/  @!PT LDS RZ, [RZ] ;  /* 0x00000000fffff984 */ /* 0x000fe20000000800 */
[----:B------:R-:W-:Y:S01]  /*3b90*/  @!PT LDS RZ, [RZ] ;  /* 0x00000000fffff984 */ /* 0x000fe20000000800 */
[----:B------:R-:W-:Y:S01]  /*3ba0*/  @!PT LDS RZ, [RZ] ;  /* 0x00000000fffff984 */ /* 0x000fe20000000800 */
[----:B------:R2:W-:Y:S06]  /*3bb0*/  MEMBAR.ALL.CTA ;  /* 0x0000000000007992 */ /* 0x0005ec0000008000 */
[----:B--2---:R-:W2:Y:S01]  /*3bc0*/  FENCE.VIEW.ASYNC.S ;  /* 0x00000000000073c6 */ /* 0x004ea20000000000 */
[----:B------:R-:W-:Y:S04]  /*3bd0*/  PRMT R0, RZ, 0x654, R0 ;  /* 0x00000654ff007816 */ /* 0x000fe80000000000 */
[----:B--2---:R2:W-:Y:S01]  /*3be0*/  SYNCS.ARRIVE.TRANS64.RED.A1T0 RZ, [R0+URZ], RZ ;  /* 0x000000ff00ff79a7 */ /* 0x0045e200081004ff */
[----:B---3--:R-:W-:Y:S11]  /*3bf0*/  LOP3.LUT P3, RZ, R26, 0x1, RZ, 0xc0, !PT ;  /* 0x000000011aff7812 */ /* 0x008ff6000786c0ff */
[----:B------:R-:W-:Y:S02]  /*3c00*/  @!UPT UIADD3 URZ, UPT, UPT, URZ, URZ, URZ ;  /* 0x000000fffffff290 */ /* 0x000fe4000fffe0ff */
[----:B------:R-:W-:Y:S02]  /*3c10*/  @P3 MOV R13, R24 ;  /* 0x00000018000d3202 */ /* 0x000fe40000000f00 */
[----:B------:R-:W-:Y:S01]  /*3c20*/  @P3 LOP3.LUT R8, R25, 0xffff, RZ, 0xc0, !PT ;  /* 0x0000ffff19083812 */ /* 0x000fe200078ec0ff */
[----:B--2---:R-:W-:Y:S06]  /*3c30*/  @!P0 BRA `(.L_x_68) ;  /* 0x0000000000a48947 */ /* 0x004fec0003800000 */
[----:B-1----:R-:W-:Y:S01]  /*3c40*/  IMAD.HI.U32 R35, R22, R7, RZ ;  /* 0x0000000716237227 */ /* 0x002fe200078e00ff */
[----:B------:R-:W-:Y:S02]  /*3c50*/  ISETP.NE.AND P0, PT, R6, 0x1, PT ;  /* 0x000000010600780c */ /* 0x000fe40003f05270 */
[----:B------:R-:W-:Y:S01]  /*3c60*/  ISETP.NE.AND P2, PT, R40, 0x1, PT ;  /* 0x000000012800780c */ /* 0x000fe20003f45270 */
[----:B----4-:R-:W-:Y:S01]  /*3c70*/  IMAD.HI.U32 R34, R19, R16, RZ ;  /* 0x0000001013227227 */ /* 0x010fe200078e00ff */
[----:B------:R-:W-:Y:S02]  /*3c80*/  SHF.R.U32.HI R35, RZ, R18, R35 ;  /* 0x00000012ff237219 */ /* 0x000fe40000011623 */
[----:B------:R-:W-:Y:S01]  /*3c90*/  ISETP.NE.AND P4, PT, R2, 0x1, PT ;  /* 0x000000010200780c */ /* 0x000fe20003f85270 */
[----:B------:R-:W-:Y:S01]  /*3ca0*/  IMAD.HI.U32 R36, R13, R16, RZ ;  /* 0x000000100d247227 */ /* 0x000fe200078e00ff */
[----:B------:R-:W-:Y:S02]  /*3cb0*/  SHF.R.U32.HI R34, RZ, R17, R34 ;  /* 0x00000011ff227219 */ /* 0x000fe40000011622 */
[----:B------:R-:W-:Y:S01]  /*3cc0*/  SEL R3, R22, R35, !P0 ;  /* 0x0000002316037207 */ /* 0x000fe20004000000 */
[C---:B------:R-:W-:Y:S01]  /*3cd0*/  IMAD.HI.U32 R35, R8.reuse, R7, RZ ;  /* 0x0000000708237227 */ /* 0x040fe200078e00ff */
[----:B------:R-:W-:Y:S02]  /*3ce0*/  SEL R11, R19, R34, !P4 ;  /* 0x00000022130b7207 */ /* 0x000fe40006000000 */
[----:B------:R-:W-:Y:S01]  /*3cf0*/  SHF.R.U32.HI R36, RZ, R17, R36 ;  /* 0x00000011ff247219 */ /* 0x000fe20000011624 */
[----:B------:R-:W-:Y:S01]  /*3d00*/  IMAD.HI.U32 R38, R3, R4, RZ ;  /* 0x0000000403267227 */ /* 0x000fe200078e00ff */
[----:B------:R-:W-:Y:S03]  /*3d10*/  SHF.R.U32.HI R35, RZ, R18, R35 ;  /* 0x00000012ff237219 */ /* 0x000fe60000011623 */
[----:B------:R-:W-:Y:S01]  /*3d20*/  IMAD.HI.U32 R34, R11, R4, RZ ;  /* 0x000000040b227227 */ /* 0x000fe200078e00ff */
[----:B------:R-:W-:Y:S02]  /*3d30*/  @P2 SHF.R.U32.HI R3, RZ, R5, R38 ;  /* 0x00000005ff032219 */ /* 0x000fe40000011626 */
[----:B------:R-:W-:Y:S02]  /*3d40*/  SEL R9, R8, R35, !P0 ;  /* 0x0000002308097207 */ /* 0x000fe40004000000 */
[----:B------:R-:W-:Y:S01]  /*3d50*/  @P2 SHF.R.U32.HI R11, RZ, R5, R34 ;  /* 0x00000005ff0b2219 */ /* 0x000fe20000011622 */
[C---:B------:R-:W-:Y:S01]  /*3d60*/  IMAD R10, R40.reuse, R3, RZ ;  /* 0x00000003280a7224 */ /* 0x040fe200078e02ff */
[----:B------:R-:W-:Y:S01]  /*3d70*/  SEL R3, R13, R36, !P4 ;  /* 0x000000240d037207 */ /* 0x000fe20006000000 */
[C---:B------:R-:W-:Y:S03]  /*3d80*/  IMAD.HI.U32 R14, R9.reuse, R4, RZ ;  /* 0x00000004090e7227 */ /* 0x040fe600078e00ff */
[----:B------:R-:W-:Y:S01]  /*3d90*/  ISETP.GE.AND P0, PT, R9, R10, PT ;  /* 0x0000000a0900720c */ /* 0x000fe20003f06270 */
[C---:B------:R-:W-:Y:S01]  /*3da0*/  IMAD R12, R40.reuse, R11, RZ ;  /* 0x0000000b280c7224 */ /* 0x040fe200078e02ff */
[-C--:B------:R-:W-:Y:S04]  /*3db0*/  SHF.R.U32.HI R14, RZ, R5.reuse, R14 ;  /* 0x00000005ff0e7219 */ /* 0x080fe8000001160e */
[----:B------:R-:W-:Y:S02]  /*3dc0*/  ISETP.GE.OR P0, PT, R3, R12, P0 ;  /* 0x0000000c0300720c */ /* 0x000fe40000706670 */
[----:B------:R-:W-:Y:S05]  /*3dd0*/  SEL R15, R9, R14, !P2 ;  /* 0x0000000e090f7207 */ /* 0x000fea0005000000 */
[----:B------:R-:W-:Y:S04]  /*3de0*/  IMAD.MOV R14, RZ, RZ, -R15 ;  /* 0x000000ffff0e7224 */ /* 0x000fe800078e0a0f */
[----:B------:R-:W-:Y:S02]  /*3df0*/  IMAD R14, R40, R14, R9 ;  /* 0x0000000e280e7224 */ /* 0x000fe400078e0209 */
[C---:B------:R-:W-:Y:S05]  /*3e00*/  @!P0 IMAD.HI.U32 R10, R3.reuse, R4, RZ ;  /* 0x00000004030a8227 */ /* 0x040fea00078e00ff */
[----:B------:R-:W-:Y:S04]  /*3e10*/  @!P0 SHF.R.U32.HI R10, RZ, R5, R10 ;  /* 0x00000005ff0a8219 */ /* 0x000fe8000001160a */
[----:B------:R-:W-:Y:S01]  /*3e20*/  @!P0 SEL R0, R3, R10, !P2 ;  /* 0x0000000a03008207 */ /* 0x000fe20005000000 */
[----:B------:R-:W-:Y:S03]  /*3e30*/  IMAD.MOV R10, RZ, RZ, -R3 ;  /* 0x000000ffff0a7224 */ /* 0x000fe600078e0a03 */
[----:B------:R-:W-:Y:S01]  /*3e40*/  @!P0 IADD3 R15, PT, PT, R15, -R0, RZ ;  /* 0x800000000f0f8210 */ /* 0x000fe20007ffe0ff */
[----:B------:R-:W-:Y:S01]  /*3e50*/  @!P0 IMAD R0, R11, R14, R0 ;  /* 0x0000000e0b008224 */ /* 0x000fe200078e0200 */
[----:B------:R-:W-:Y:S01]  /*3e60*/  IADD3 R11, PT, PT, -R9, RZ, RZ ;  /* 0x000000ff090b7210 */ /* 0x000fe20007ffe1ff */
[----:B------:R-:W-:Y:S02]  /*3e70*/  IMAD R13, R2, R10, R13 ;  /* 0x0000000a020d7224 */ /* 0x000fe400078e020d */
[----:B------:R-:W-:Y:S02]  /*3e80*/  @!P0 IMAD R9, R15, R40, R3 ;  /* 0x000000280f098224 */ /* 0x000fe400078e0203 */
[----:B------:R-:W-:Y:S02]  /*3e90*/  @!P0 IMAD.MOV.U32 R3, RZ, RZ, R0 ;  /* 0x000000ffff038224 */ /* 0x000fe400078e0000 */
[----:B------:R-:W-:Y:S02]  /*3ea0*/  IMAD R8, R6, R11, R8 ;  /* 0x0000000b06087224 */ /* 0x000fe400078e0208 */
[----:B------:R-:W-:Y:S02]  /*3eb0*/  IMAD R13, R3, R2, R13 ;  /* 0x00000002030d7224 */ /* 0x000fe400078e020d */
[----:B------:R-:W-:Y:S02]  /*3ec0*/  IMAD R8, R9, R6, R8 ;  /* 0x0000000609087224 */ /* 0x000fe400078e0208 */
.L_x_68:
[----:B------:R-:W-:Y:S05]  /*3ed0*/  BRA.U UP1, `(.L_x_69) ;  /* 0x0000000101107547 */ /* 0x000fea000b800000 */
[----:B------:R-:W-:Y:S04]  /*3ee0*/  MOV R0, UR6 ;  /* 0x0000000600007c02 */ /* 0x000fe80008000f00 */
[----:B------:R-:W-:Y:S04]  /*3ef0*/  SHF.L.U32 R3, R0, 0x1f, RZ ;  /* 0x0000001f00037819 */ /* 0x000fe800000006ff */
[----:B------:R-:W2:Y:S02]  /*3f00*/  SYNCS.PHASECHK.TRANS64.TRYWAIT P0, [UR7+0x78], R3 ;  /* 0x00007803ff0075a7 */ /* 0x000ea40008001107 */
[----:B--2---:R-:W-:Y:S05]  /*3f10*/  @!P0 BRA `(.L_x_70) ;  /* 0x0000005400c08947 */ /* 0x004fea0003800000 */
.L_x_69:
[----:B------:R-:W-:Y:S02]  /*3f20*/  R2UR UR35, R21 ;  /* 0x00000000152372ca */ /* 0x000fe400000e0000 */
[----:B------:R-:W-:Y:S02]  /*3f30*/  R2UR UR34, R20 ;  /* 0x00000000142272ca */ /* 0x000fe400000e0000 */
[----:B------:R-:W-:Y:S02]  /*3f40*/  ISETP.NE.U32.AND P2, PT, RZ, UR4, PT ;  /* 0x00000004ff007c0c */ /* 0x000fe4000bf45070 */
[----:B------:R-:W-:Y:S02]  /*3f50*/  SHF.L.U32 R12, R31, 0x1f, RZ ;  /* 0x0000001f1f0c7819 */ /* 0x000fe400000006ff */
[----:B------:R-:W-:Y:S05]  /*3f60*/  ISETP.NE.AND.EX P2, PT, RZ, UR5, PT, P2 ;  /* 0x00000005ff007c0c */ /* 0x000fea000bf45320 */
[----:B------:R-:W-:Y:S02]  /*3f70*/  USHF.L.U32 UR35, UR35, 0x6, URZ ;  /* 0x0000000623237899 */ /* 0x000fe400080006ff */
[----:B------:R-:W-:Y:S01]  /*3f80*/  USHF.L.U32 UR34, UR34, 0x8, URZ ;  /* 0x0000000822227899 */ /* 0x000fe200080006ff */
[----:B------:R-:W-:Y:S11]  /*3f90*/  BRA.U !UP3, `(.L_x_71) ;  /* 0x000000010b347547 */ /* 0x000ff6000b800000 */
[----:B------:R-:W-:Y:S01]  /*3fa0*/  UPLOP3.LUT UP0, UPT, UPT, UPT, UP2, 0x80, 0x8 ;  /* 0x000000000008789c */ /* 0x000fe20003f0f020 */
[----:B--2---:R-:W-:Y:S02]  /*3fb0*/  HFMA2 R0, -RZ, RZ, 0, 5.9604644775390625e-08 ;  /* 0x00000001ff007431 */ /* 0x004fe400000001ff */
[----:B------:R-:W-:Y:S03]  /*3fc0*/  IMAD.MOV.U32 R91, RZ, RZ, 0x1 ;  /* 0x00000001ff5b7424 */ /* 0x000fe600078e00ff */
[----:B------:R-:W-:Y:S05]  /*3fd0*/  PLOP3.LUT P0, PT, PT, PT, UP0, 0x80, 0x8 ;  /* 0x000000000008781c */ /* 0x000fea0003f0f008 */
[----:B------:R-:W2:Y:S01]  /*3fe0*/  @UP0 LDCU.64 UR10, c[0x0][0x888] ;  /* 0x00011100ff0a07ac */ /* 0x000ea20008000a00 */
[----:B------:R-:W-:Y:S07]  /*3ff0*/  @UP0 UIMAD UR8, UR36, UR4, URZ ;  /* 0x00000004240802a4 */ /* 0x000fee000f8e02ff */
[----:B------:R-:W-:Y:S01]  /*4000*/  @!P0 PRMT R91, R0, 0x7610, R91 ;  /* 0x00007610005b8816 */ /* 0x000fe2000000005b */
[----:B--2---:R-:W-:Y:S03]  /*4010*/  @UP0 UIMAD.WIDE UR10, UR8, 0x4, UR10 ;  /* 0x00000004080a08a5 */ /* 0x004fe6000f8e020a */
[----:B------:R-:W2:Y:S03]  /*4020*/  @!UP0 LDCU UR8, c[0x0][0x880] ;  /* 0x00011000ff0887ac */ /* 0x000ea60008000800 */
[----:B------:R-:W-:Y:S01]  /*4030*/  IMAD.U32 R10, RZ, RZ, UR10 ;  /* 0x0000000aff0a7e24 */ /* 0x000fe2000f8e00ff */
[----:B------:R-:W-:Y:S05]  /*4040*/  MOV R11, UR11 ;  /* 0x0000000b000b7c02 */ /* 0x000fea0008000f00 */
[----:B-----5:R3:W5:Y:S02]  /*4050*/  @P0 LDG.E R50, desc[UR46][R10.64] ;  /* 0x0000002e0a320981 */ /* 0x020764000c1e1900 */
[----:B--23--:R-:W-:Y:S07]  /*4060*/  @!P0 IMAD.U32 R50, RZ, RZ, UR8 ;  /* 0x00000008ff328e24 */ /* 0x00cfee000f8e00ff */
.L_x_71:
[----:B-----5:R-:W-:Y:S01]  /*4070*/  @!P2 ISETP.EQ.AND P0, PT, R50, RZ, PT ;  /* 0x000000ff3200a20c */ /* 0x020fe20003f02270 */
[----:B------:R-:W-:Y:S01]  /*4080*/  @!UPT UIADD3 URZ, UPT, UPT, URZ, URZ, URZ ;  /* 0x000000fffffff290 */ /* 0x000fe2000fffe0ff */
[----:B------:R-:W-:Y:S11]  /*4090*/  @!P2 BRA `(.L_x_72) ;  /* 0x000000000014a947 */ /* 0x000ff60003800000 */
[----:B------:R-:W-:Y:S02]  /*40a0*/  LOP3.LUT P2, RZ, R91, 0xff, RZ, 0xc0, !PT ;  /* 0x000000ff5bff7812 */ /* 0x000fe4000784c0ff */
[----:B------:R-:W-:Y:S04]  /*40b0*/  PLOP3.LUT P0, PT, PT, PT, UP0, 0x80, 0x8 ;  /* 0x000000000008781c */ /* 0x000fe80003f0f008 */
[----:B------:R-:W-:Y:S07]  /*40c0*/  PLOP3.LUT P0, PT, P0, PT, PT, 0x8, 0x80 ;  /* 0x000000000080781c */ /* 0x000fee000070e170 */
[----:B------:R-:W-:Y:S11]  /*40d0*/  @P2 ISETP.EQ.AND P0, PT, R50, RZ, PT ;  /* 0x000000ff3200220c */ /* 0x000ff60003f02270 */
[----:B------:R-:W-:Y:S02]  /*40e0*/  @!UPT UIADD3 URZ, UPT, UPT, URZ, URZ, URZ ;  /* 0x000000fffffff290 */ /* 0x000fe4000fffe0ff */
.L_x_72:
[----:B------:R-:W3:Y:S01]  /*40f0*/  SYNCS.PHASECHK.TRANS64.TRYWAIT P2, [UR7+0x50], R12 ;  /* 0x0000500cff0075a7 */ /* 0x000ee20008041107 */
[----:B------:R-:W-:Y:S04]  /*4100*/  ELECT P4, URZ, PT ;  /* 0x0000000000ff782f */ /* 0x000fe80003880000 */
[----:B------:R-:W-:Y:S11]  /*4110*/  PLOP3.LUT P4, PT, P0, P4, PT, 0xf2, 0x2f ;  /* 0x00000000002f781c */ /* 0x000ff60000789e72 */
[----:B------:R-:W-:Y:S02]  /*4120*/  @!UPT UIADD3 URZ, UPT, UPT, URZ, URZ, URZ ;  /* 0x000000fffffff290 */ /* 0x000fe4000fffe0ff */
[----:B-1----:R-:W-:Y:S05]  /*4130*/  @!P4 IADD3 R9, P0, PT, R32, 0x580, RZ ;  /* 0x000005802009c810 */ /* 0x002fea0007f1e0ff */
[----:B--2---:R-:W-:Y:S01]  /*4140*/  @!P4 IMAD.X R0, RZ, RZ, R33, P0 ;  /* 0x000000ffff00c224 */ /* 0x004fe200000e0621 */
[----:B---3--:R-:W-:Y:S07]  /*4150*/  @!P2 BRA `(.L_x_73) ;  /* 0x000000540048a947 */ /* 0x008fee0003800000 */
.L_x_152:
[----:B------:R-:W-:Y:S01]  /*4160*/  @!P4 R2UR UR8, R0 ;  /* 0x000000000008c2ca */ /* 0x000fe200000e0000 */
[----:B------:R-:W-:Y:S01]  /*4170*/  VOTEU.ALL UP1, P4 ;  /* 0x0000000000ff7886 */ /* 0x000fe20002020000 */
[----:B------:R-:W-:Y:S01]  /*4180*/  @!P4 R2UR UR9, R9 ;  /* 0x000000000909c2ca */ /* 0x000fe200000e0000 */
[----:B------:R-:W-:Y:S01]  /*4190*/  @!P4 IMAD.MOV.U32 R0, RZ, RZ, 0x1000 ;  /* 0x00001000ff00c424 */ /* 0x000fe200078e00ff */
[----:B------:R-:W-:Y:S01]  /*41a0*/  UMOV UR10, 0x0 ;  /* 0x00000000000a7882 */ /* 0x000fe20000000000 */
[----:B------:R-:W-:Y:S01]  /*41b0*/  UMOV UR11, 0x10000000 ;  /* 0x10000000000b7882 */ /* 0x000fe20000000000 */
[----:B------:R-:W-:Y:S01]  /*41c0*/  @!UP1 UIADD3 UR32, UPT, UPT, UR7, 0x200, URZ ;  /* 0x0000020007209890 */ /* 0x000fe2000fffe0ff */
[----:B------:R-:W-:Y:S01]  /*41d0*/  @!P4 IADD3 R9, P0, PT, R32, 0x580, RZ ;  /* 0x000005802009c810 */ /* 0x000fe20007f1e0ff */
[----:B------:R-:W-:Y:S05]  /*41e0*/  VOTEU.ALL UP1, P4 ;  /* 0x0000000000ff7886 */ /* 0x000fea0002020000 */
[----:B------:R-:W-:Y:S01]  /*41f0*/  IMAD.U32 R11, RZ, RZ, UR8 ;  /* 0x00000008ff0b7e24 */ /* 0x000fe2000f8e00ff */
[----:B------:R-:W-:Y:S01]  /*4200*/  UPRMT UR8, UR37, 0x654, UR33 ;  /* 0x0000065425087896 */ /* 0x000fe20008000021 */
[----:B------:R-:W-:Y:S03]  /*4210*/  IMAD.U32 R10, RZ, RZ, UR9 ;  /* 0x00000009ff0a7e24 */ /* 0x000fe6000f8e00ff */
[----:B------:R-:W-:Y:S02]  /*4220*/  @!P4 R2UR UR15, R11 ;  /* 0x000000000b0fc2ca */ /* 0x000fe400000e0000 */
[----:B------:R-:W-:Y:S11]  /*4230*/  @!P4 R2UR UR14, R10 ;  /* 0x000000000a0ec2ca */ /* 0x000ff600000e0000 */
[----:B------:R-:W-:Y:S02]  /*4240*/  @!UPT UIADD3 URZ, UPT, UPT, URZ, URZ, URZ ;  /* 0x000000fffffff290 */ /* 0x000fe4000fffe0ff */
[----:B------:R2:W-:Y:S01]  /*4250*/  @!UP1 UTMALDG.3D [UR32], [UR14], desc[UR10] ;  /* 0x00000a200e0095b4 */ /* 0x0005e20008011000 */
[----:B------:R3:W-:Y:S01]  /*4260*/  @!P4 SYNCS.ARRIVE.TRANS64.RED.A0TR RZ, [UR7+0x30], R0 ;  /* 0x00003000ffffc9a7 */ /* 0x0007e20008300407 */
[----:B------:R-:W-:Y:S01]  /*4270*/  SYNCS.ARRIVE.TRANS64.RED.A1T0 RZ, [UR8], RZ ;  /* 0x000000ffffff79a7 */ /* 0x000fe20008100408 */
[----:B---3--:R-:W-:Y:S01]  /*4280*/  @!P4 IMAD.X R0, RZ, RZ, R33, P0 ;  /* 0x000000ffff00c224 */ /* 0x008fe200000e0621 */
[----:B------:R-:W3:Y:S02]  /*4290*/  SYNCS.PHASECHK.TRANS64.TRYWAIT P2, [UR7+0x58], R12 ;  /* 0x0000580cff0075a7 */ /* 0x000ee40008041107 */
[----:B--23--:R-:W-:Y:S05]  /*42a0*/  @!P2 BRA `(.L_x_74) ;  /* 0x00000054000ca947 */ /* 0x00cfea0003800000 */
.L_x_154:
        /* <DEDUP_REMOVED lines=8> */
[----:B------:R-:W-:Y:S01]  /*4330*/  @!UP1 UIADD3 UR24, UPT, UPT, UR7, 0x1200, URZ ;  /* 0x0000120007189890 */ /* 0x000fe2000fffe0ff */
[----:B------:R-:W-:Y:S01]  /*4340*/  VOTEU.ALL UP1, P4 ;  /* 0x0000000000ff7886 */ /* 0x000fe20002020000 */
[----:B------:R-:W-:Y:S01]  /*4350*/  UMOV UR27, UR35 ;  /* 0x00000023001b7c82 */ /* 0x000fe20008000000 */
[----:B------:R-:W-:Y:S02]  /*4360*/  UMOV UR28, UR36 ;  /* 0x00000024001c7c82 */ /* 0x000fe40008000000 */
[----:B------:R-:W-:Y:S01]  /*4370*/  IMAD.U32 R11, RZ, RZ, UR8 ;  /* 0x00000008ff0b7e24 */ /* 0x000fe2000f8e00ff */
[----:B------:R-:W-:Y:S01]  /*4380*/  UPRMT UR8, UR37, 0x654, UR25 ;  /* 0x0000065425087896 */ /* 0x000fe20008000019 */
[----:B------:R-:W-:Y:S02]  /*4390*/  IMAD.U32 R10, RZ, RZ, UR9 ;  /* 0x00000009ff0a7e24 */ /* 0x000fe4000f8e00ff */
[----:B------:R-:W-:Y:S01]  /*43a0*/  @!P4 IMAD.X R20, RZ, RZ, R33, P0 ;  /* 0x000000ffff14c224 */ /* 0x000fe200000e0621 */
[----:B------:R-:W-:Y:S02]  /*43b0*/  @!P4 R2UR UR15, R11 ;  /* 0x000000000b0fc2ca */ /* 0x000fe400000e0000 */
[----:B------:R-:W-:Y:S11]  /*43c0*/  @!P4 R2UR UR14, R10 ;  /* 0x000000000a0ec2ca */ /* 0x000ff600000e0000 */
[----:B------:R-:W-:Y:S02]  /*43d0*/  @!UPT UIADD3 URZ, UPT, UPT, URZ, URZ, URZ ;  /* 0x000000fffffff290 */ /* 0x000fe4000fffe0ff */
[----:B------:R2:W-:Y:S01]  /*43e0*/  @!UP1 UTMALDG.3D [UR24], [UR14], desc[UR10] ;  /* 0x00000a180e0095b4 */ /* 0x0005e20008011000 */
[----:B------:R2:W-:Y:S01]  /*43f0*/  @!P4 SYNCS.ARRIVE.TRANS64.RED.A0TR RZ, [UR7+0x38], R0 ;  /* 0x00003800ffffc9a7 */ /* 0x0005e20008300407 */
[----:B------:R-:W-:Y:S01]  /*4400*/  SYNCS.ARRIVE.TRANS64.RED.A1T0 RZ, [UR8], RZ ;  /* 0x000000ffffff79a7 */ /* 0x000fe20008100408 */
[----:B------:R-:W3:Y:S02]  /*4410*/  SYNCS.PHASECHK.TRANS64.TRYWAIT P2, [UR7+0x60], R12 ;  /* 0x0000600cff0075a7 */ /* 0x000ee40008041107 */
[----:B--23--:R-:W-:Y:S05]  /*4420*/  @!P2 BRA `(.L_x_75) ;  /* 0x0000005000c4a947 */ /* 0x00cfea0003800000 */
.L_x_156:
[----:B------:R-:W2:Y:S01]  /*4430*/  LDC.64 R14, c[0x0][0xb10] ;  /* 0x0002c400ff0e7b82 */ /* 0x000ea20000000a00 */
[----:B------:R-:W-:Y:S01]  /*4440*/  @!P4 R2UR UR8, R20 ;  /* 0x000000001408c2ca */ /* 0x000fe200000e0000 */
[----:B------:R-:W-:Y:S01]  /*4450*/  VOTEU.ALL UP1, P4 ;  /* 0x0000000000ff7886 */ /* 0x000fe20002020000 */
[----:B------:R-:W-:Y:S01]  /*4460*/  @!P4 R2UR UR9, R21 ;  /* 0x000000001509c2ca */ /* 0x000fe200000e0000 */
[----:B------:R-:W-:Y:S01]  /*4470*/  UMOV UR10, 0x0 ;  /* 0x00000000000a7882 */ /* 0x000fe20000000000 */
[----:B------:R-:W-:Y:S03]  /*4480*/  UMOV UR11, 0x10000000 ;  /* 0x10000000000b7882 */ /* 0x000fe60000000000 */
[----:B------:R-:W3:Y:S01]  /*4490*/  LDC.64 R10, c[0x0][0xb18] ;  /* 0x0002c600ff0a7b82 */ /* 0x000ee20000000a00 */
[----:B------:R-:W-:Y:S01]  /*44a0*/  @!UP1 UIADD3 UR18, UPT, UPT, UR34, 0x80, URZ ;  /* 0x0000008022129890 */ /* 0x000fe2000fffe0ff */
[----:B------:R-:W-:Y:S01]  /*44b0*/  @P3 SHF.R.U32.HI R28, RZ, 0x10, R25 ;  /* 0x00000010ff1c3819 */ /* 0x000fe20000011619 */
[----:B------:R-:W-:Y:S01]  /*44c0*/  @!UP1 UIADD3 UR16, UPT, UPT, UR7, 0x2200, URZ ;  /* 0x0000220007109890 */ /* 0x000fe2000fffe0ff */
[----:B------:R-:W-:Y:S01]  /*44d0*/  VIADD R30, R30, 0x1 ;  /* 0x000000011e1e7836 */ /* 0x000fe20000000000 */
[----:B------:R-:W-:Y:S03]  /*44e0*/  VOTEU.ALL UP1, P4 ;  /* 0x0000000000ff7886 */ /* 0x000fe60002020000 */
[----:B------:R-:W5:Y:S01]  /*44f0*/  @!P1 LDC R0, c[0x0][0xb20] ;  /* 0x0002c800ff009b82 */ /* 0x000f620000000800 */
[----:B------:R-:W-:Y:S01]  /*4500*/  UMOV UR19, UR35 ;  /* 0x0000002300137c82 */ /* 0x000fe20008000000 */
[----:B------:R-:W-:Y:S01]  /*4510*/  IMAD.U32 R21, RZ, RZ, UR8 ;  /* 0x00000008ff157e24 */ /* 0x000fe2000f8e00ff */
[----:B------:R-:W-:Y:S05]  /*4520*/  UMOV UR20, UR36 ;  /* 0x0000002400147c82 */ /* 0x000fea0008000000 */
[----:B-1----:R-:W1:Y:S01]  /*4530*/  @!P1 LDC R3, c[0x0][0xb0c] ;  /* 0x0002c300ff039b82 */ /* 0x002e620000000800 */
[----:B------:R-:W-:Y:S01]  /*4540*/  IMAD.U32 R20, RZ, RZ, UR9 ;  /* 0x00000009ff147e24 */ /* 0x000fe2000f8e00ff */
[----:B------:R-:W-:Y:S01]  /*4550*/  UPRMT UR8, UR37, 0x654, UR17 ;  /* 0x0000065425087896 */ /* 0x000fe20008000011 */
[----:B------:R-:W-:Y:S03]  /*4560*/  @!P4 R2UR UR15, R21 ;  /* 0x00000000150fc2ca */ /* 0x000fe600000e0000 */
[----:B------:R-:W-:Y:S01]  /*4570*/  @!P4 R2UR UR14, R20 ;  /* 0x00000000140ec2ca */ /* 0x000fe200000e0000 */
[----:B------:R-:W-:Y:S11]  /*4580*/  @!P4 IMAD.MOV.U32 R20, RZ, RZ, 0x1000 ;  /* 0x00001000ff14c424 */ /* 0x000ff600078e00ff */
[----:B------:R-:W-:Y:S01]  /*4590*/  @!UPT UIADD3 URZ, UPT, UPT, URZ, URZ, URZ ;  /* 0x000000fffffff290 */ /* 0x000fe2000fffe0ff */
[----:B------:R1:W-:Y:S01]  /*45a0*/  @!UP1 UTMALDG.3D [UR16], [UR14], desc[UR10] ;  /* 0x00000a100e0095b4 */ /* 0x0003e20008011000 */
[----:B------:R1:W-:Y:S02]  /*45b0*/  @!P4 SYNCS.ARRIVE.TRANS64.RED.A0TR RZ, [UR7+0x40], R20 ;  /* 0x00004014ffffc9a7 */ /* 0x0003e40008300407 */
[----:B-1----:R-:W-:Y:S01]  /*45c0*/  @!P1 ISETP.NE.AND P2, PT, R3, 0x1, PT ;  /* 0x000000010300980c */ /* 0x002fe20003f45270 */
[C---:B--2---:R-:W-:Y:S01]  /*45d0*/  @!P1 IMAD.HI.U32 R14, R13.reuse, R14, RZ ;  /* 0x0000000e0d0e9227 */ /* 0x044fe200078e00ff */
[----:B---3--:R-:W-:Y:S03]  /*45e0*/  @!P1 ISETP.NE.AND P0, PT, R10, 0x1, PT ;  /* 0x000000010a00980c */ /* 0x008fe60003f05270 */
[C---:B------:R-:W-:Y:S01]  /*45f0*/  @!P1 IMAD.HI.U32 R11, R8.reuse, R11, RZ ;  /* 0x0000000b080b9227 */ /* 0x040fe200078e00ff */
[----:B------:R-:W-:Y:S04]  /*4600*/  @!P1 SHF.R.U32.HI R14, RZ, R15, R14 ;  /* 0x0000000fff0e9219 */ /* 0x000fe8000001160e */
[----:B-----5:R-:W-:Y:S01]  /*4610*/  @!P1 SHF.R.U32.HI R9, RZ, R0, R11 ;  /* 0x00000000ff099219 */ /* 0x020fe2000001160b */
[----:B------:R-:W-:Y:S01]  /*4620*/  SYNCS.ARRIVE.TRANS64.RED.A1T0 RZ, [UR8], RZ ;  /* 0x000000ffffff79a7 */ /* 0x000fe20008100408 */
[----:B------:R-:W-:Y:S02]  /*4630*/  @!P1 SEL R14, R13, R14, !P2 ;  /* 0x0000000e0d0e9207 */ /* 0x000fe40005000000 */
[----:B------:R-:W-:Y:S01]  /*4640*/  @!P1 SEL R9, R8, R9, !P0 ;  /* 0x0000000908099207 */ /* 0x000fe20004000000 */
[----:B------:R-:W1:Y:S04]  /*4650*/  SYNCS.PHASECHK.TRANS64.TRYWAIT P5, [UR7+0x68], R12 ;  /* 0x0000680cff0075a7 */ /* 0x000e6800080a1107 */
[----:B------:R-:W-:Y:S02]  /*4660*/  @!P1 IMAD.IADD R0, R9, 0x1, -R14 ;  /* 0x0000000109009824 */ /* 0x000fe400078e0a0e */
[----:B------:R-:W-:Y:S02]  /*4670*/  @!P1 IMAD.IADD R9, R14, 0x1, -R9 ;  /* 0x000000010e099824 */ /* 0x000fe400078e0a09 */
[----:B------:R-:W-:Y:S02]  /*4680*/  @!P1 IMAD R13, R0, R3, R13 ;  /* 0x00000003000d9224 */ /* 0x000fe400078e020d */
[----:B------:R-:W-:Y:S01]  /*4690*/  @!P1 IMAD R8, R9, R10, R8 ;  /* 0x0000000a09089224 */ /* 0x000fe200078e0208 */
[----:B-1----:R-:W-:Y:S06]  /*46a0*/  @!P5 BRA `(.L_x_76) ;  /* 0x00000050003cd947 */ /* 0x002fec0003800000 */
.L_x_158:
[----:B-1----:R-:W-:Y:S01]  /*46b0*/  @!P4 IADD3 R3, P0, PT, R32, 0x580, RZ ;  /* 0x000005802003c810 */ /* 0x002fe20007f1e0ff */
[----:B------:R-:W-:Y:S01]  /*46c0*/  VOTEU.ALL UP1, P4 ;  /* 0x0000000000ff7886 */ /* 0x000fe20002020000 */
[----:B------:R-:W-:Y:S01]  /*46d0*/  UMOV UR18, 0x0 ;  /* 0x0000000000127882 */ /* 0x000fe20000000000 */
[----:B------:R-:W-:Y:S01]  /*46e0*/  UMOV UR19, 0x10000000 ;  /* 0x1000000000137882 */ /* 0x000fe20000000000 */
[----:B------:R-:W-:Y:S01]  /*46f0*/  @!P4 R2UR UR9, R3 ;  /* 0x000000000309c2ca */ /* 0x000fe200000e0000 */
[----:B------:R-:W-:Y:S01]  /*4700*/  @!P4 IMAD.X R0, RZ, RZ, R33, P0 ;  /* 0x000000ffff00c224 */ /* 0x000fe200000e0621 */
[----:B------:R-:W-:Y:S01]  /*4710*/  @!UP1 UIADD3 UR10, UPT, UPT, UR34, 0xc0, URZ ;  /* 0x000000c0220a9890 */ /* 0x000fe2000fffe0ff */
[----:B------:R-:W-:Y:S01]  /*4720*/  ISETP.NE.AND P0, PT, R30, 0x2, PT ;  /* 0x000000021e00780c */ /* 0x000fe20003f05270 */
[----:B------:R-:W-:Y:S01]  /*4730*/  UMOV UR11, UR35 ;  /* 0x00000023000b7c82 */ /* 0x000fe20008000000 */
[----:B------:R-:W-:Y:S01]  /*4740*/  UMOV UR12, UR36 ;  /* 0x00000024000c7c82 */ /* 0x000fe20008000000 */
[----:B------:R-:W-:Y:S01]  /*4750*/  @!P4 R2UR UR8, R0 ;  /* 0x000000000008c2ca */ /* 0x000fe200000e0000 */
[----:B------:R-:W-:Y:S01]  /*4760*/  IMAD.IADD R20, R8, 0x1, R83 ;  /* 0x0000000108147824 */ /* 0x000fe200078e0253 */
[----:B------:R-:W-:Y:S01]  /*4770*/  @P3 R2UR UR36, R28 ;  /* 0x000000001c2432ca */ /* 0x000fe200000e0000 */
[----:B------:R-:W-:Y:S01]  /*4780*/  IMAD.IADD R21, R13, 0x1, R90 ;  /* 0x000000010d157824 */ /* 0x000fe200078e025a */
[----:B------:R-:W-:Y:S02]  /*4790*/  SEL R0, RZ, 0x1, P0 ;  /* 0x00000001ff007807 */ /* 0x000fe40000000000 */
[----:B------:R-:W-:Y:S01]  /*47a0*/  LOP3.LUT R31, R31, 0x1, RZ, 0x3c, !PT ;  /* 0x000000011f1f7812 */ /* 0x000fe200078e3cff */
[----:B------:R-:W-:Y:S01]  /*47b0*/  IMAD.U32 R10, RZ, RZ, UR9 ;  /* 0x00000009ff0a7e24 */ /* 0x000fe2000f8e00ff */
[----:B------:R-:W-:Y:S01]  /*47c0*/  @!UP1 UIADD3 UR9, UPT, UPT, UR7, 0x48, URZ ;  /* 0x0000004807099890 */ /* 0x000fe2000fffe0ff */
[----:B------:R-:W-:Y:S02]  /*47d0*/  LOP3.LUT R29, R29, R0, RZ, 0x3c, !PT ;  /* 0x000000001d1d7212 */ /* 0x000fe400078e3cff */
[----:B------:R-:W-:Y:S02]  /*47e0*/  SEL R30, R30, RZ, P0 ;  /* 0x000000ff1e1e7207 */ /* 0x000fe40000000000 */
[----:B------:R-:W-:Y:S01]  /*47f0*/  IMAD.U32 R11, RZ, RZ, UR8 ;  /* 0x00000008ff0b7e24 */ /* 0x000fe2000f8e00ff */
[----:B------:R-:W-:Y:S01]  /*4800*/  @!P4 R2UR UR14, R10 ;  /* 0x000000000a0ec2ca */ /* 0x000fe200000e0000 */
[----:B------:R-:W-:Y:S01]  /*4810*/  @!UP1 UIADD3 UR8, UPT, UPT, UR7, 0x3200, URZ ;  /* 0x0000320007089890 */ /* 0x000fe2000fffe0ff */
[----:B------:R-:W-:Y:S02]  /*4820*/  VOTEU.ALL UP1, P4 ;  /* 0x0000000000ff7886 */ /* 0x000fe40002020000 */
[----:B------:R-:W-:Y:S11]  /*4830*/  @!P4 R2UR UR15, R11 ;  /* 0x000000000b0fc2ca */ /* 0x000ff600000e0000 */
[----:B------:R-:W-:Y:S02]  /*4840*/  @!UPT UIADD3 URZ, UPT, UPT, URZ, URZ, URZ ;  /* 0x000000fffffff290 */ /* 0x000fe4000fffe0ff */
[----:B------:R2:W-:Y:S01]  /*4850*/  @!UP1 UTMALDG.3D [UR8], [UR14], desc[UR18] ;  /* 0x000012080e0095b4 */ /* 0x0005e20008011000 */
[----:B------:R2:W-:Y:S01]  /*4860*/  @!P4 SYNCS.ARRIVE.TRANS64.RED.A0TR RZ, [UR7+0x48], R23 ;  /* 0x00004817ffffc9a7 */ /* 0x0005e20008300407 */
[----:B------:R-:W-:Y:S01]  /*4870*/  UPLOP3.LUT UP1, UPT, UPT, UPT, UPT, 0x80, 0x8 ;  /* 0x000000000008789c */ /* 0x000fe20003f2f070 */
[----:B------:R-:W-:Y:S01]  /*4880*/  SYNCS.ARRIVE.TRANS64.RED.A1T0 RZ, [UR13], RZ ;  /* 0x000000ffffff79a7 */ /* 0x000fe2000810040d */
[----:B------:R-:W-:Y:S09]  /*4890*/  @P3 BRA `(.L_x_77) ;  /* 0xfffffff000943947 */ /* 0x000ff2000383ffff */
[----:B------:R-:W-:-:S04]  /*48a0*/  SHF.L.U32 R3, R31, 0x1f, RZ ;  /* 0x0000001f1f037819 */ /* 0x000fc800000006ff */
[----:B------:R-:W1:Y:S02]  /*48b0*/  SYNCS.PHASECHK.TRANS64.TRYWAIT P0, [UR7+0x50], R3 ;  /* 0x00005003ff0075a7 */ /* 0x000e640008001107 */
[----:B-1----:R-:W-:Y:S05]  /*48c0*/  @!P0 BRA `(.L_x_78) ;  /* 0x0000004c00cc8947 */ /* 0x002fea0003800000 */
.L_x_160:
[----:B------:R-:W3:Y:S02]  /*48d0*/  SYNCS.PHASECHK.TRANS64.TRYWAIT P0, [UR7+0x58], R3 ;  /* 0x00005803ff0075a7 */ /* 0x000ee40008001107 */
[----:B---3--:R-:W-:Y:S05]  /*48e0*/  @!P0 BRA `(.L_x_79) ;  /* 0x0000004c00dc8947 */ /* 0x008fea0003800000 */
.L_x_162:
[----:B------:R-:W3:Y:S02]  /*48f0*/  SYNCS.PHASECHK.TRANS64.TRYWAIT P0, [UR7+0x60], R3 ;  /* 0x00006003ff0075a7 */ /* 0x000ee40008001107 */
[----:B---3--:R-:W-:Y:S05]  /*4900*/  @!P0 BRA `(.L_x_80) ;  /* 0x0000004c00ec8947 */ /* 0x008fea0003800000 */
.L_x_164:
[----:B-1----:R-:W-:-:S07]  /*4910*/  MOV R0, UR7 ;  /* 0x0000000700007c02 */ /* 0x002fce0008000f00 */
.L_x_81:
[----:B-1----:R-:W-:-:S04]  /*4920*/  SHF.L.U32 R3, R31, 0x1f, RZ ;  /* 0x0000001f1f037819 */ /* 0x002fc800000006ff */
[----:B------:R1:W3:Y:S03]  /*4930*/  SYNCS.PHASECHK.TRANS64.TRYWAIT P0, [R0+URZ+0x68], R3 ;  /* 0x00006803000075a7 */ /* 0x0002e600080011ff */
[----:B---3--:R-:W-:Y:S05]  /*4940*/  @!P0 NANOSLEEP.SYNCS 0x989680 ;  /* 0x009896800000895d */ /* 0x008fea0003900000 */
[----:B------:R-:W3:Y:S02]  /*4950*/  @!P0 SYNCS.PHASECHK.TRANS64 P0, [R0+URZ+0x68], R3 ;  /* 0x00006803000085a7 */ /* 0x000ee400080010ff */
[----:B--23--:R-:W-:Y:S05]  /*4960*/  @P0 EXIT ;  /* 0x000000000000094d */ /* 0x00cfea0003800000 */
[----:B------:R-:W-:Y:S05]  /*4970*/  BRA `(.L_x_81) ;  /* 0xfffffffc00e87947 */ /* 0x000fea000383ffff */
.L_x_66:
[----:B------:R-:W-:-:S06]  /*4980*/  UISETP.GE.AND UP1, UPT, UR8, 0x4, UPT ;  /* 0x000000040800788c */ /* 0x000fcc000bf26270 */
[----:B------:R-:W-:-:S13]  /*4990*/  PLOP3.LUT P0, PT, PT, PT, UP1, 0x80, 0x8 ;  /* 0x000000000008781c */ /* 0x000fda0003f0f018 */
[----:B------:R-:W-:Y:S05]  /*49a0*/  @!P0 EXIT ;  /* 0x000000000000894d */ /* 0x000fea0003800000 */
[----:B------:R-:W-:Y:S01]  /*49b0*/  BAR.SYNC.DEFER_BLOCKING 0x6, 0xa0 ;  /* 0x0182800000007b1d */ /* 0x000fe20000010000 */
[C---:B------:R-:W-:Y:S01]  /*49c0*/  IMAD.SHL.U32 R2, R103.reuse, 0x40, RZ ;  /* 0x0000004067027824 */ /* 0x040fe200078e00ff */
[C---:B------:R-:W-:Y:S01]  /*49d0*/  LOP3.LUT R105, R103.reuse, 0x60, RZ, 0xc0, !PT ;  /* 0x0000006067697812 */ /* 0x040fe200078ec0ff */
[C---:B------:R-:W-:Y:S02]  /*49e0*/  IMAD.SHL.U32 R95, R103.reuse, 0x20, RZ ;  /* 0x00000020675f7824 */ /* 0x040fe400078e00ff */
[----:B------:R-:W-:Y:S02]  /*49f0*/  HFMA2 R44, -RZ, RZ, 0, 0 ;  /* 0x00000000ff2c7431 */ /* 0x000fe400000001ff */
[C---:B------:R-:W-:Y:S01]  /*4a00*/  IMAD.SHL.U32 R0, R103.reuse, 0x8, RZ ;  /* 0x0000000867007824 */ /* 0x040fe200078e00ff */
[----:B------:R-:W-:Y:S01]  /*4a10*/  UMOV UR49, 0x400 ;  /* 0x0000040000317882 */ /* 0x000fe20000000000 */
[----:B------:R-:W1:Y:S01]  /*4a20*/  LDC R93, c[0x0][0x370] ;  /* 0x0000dc00ff5d7b82 */ /* 0x000e620000000800 */
[----:B------:R-:W-:Y:S01]  /*4a30*/  ULEA UR49, UR37, UR49, 0x18 ;  /* 0x0000003125317291 */ /* 0x000fe2000f8ec0ff */
[----:B------:R-:W-:Y:S01]  /*4a40*/  LOP3.LUT R5, R2, 0x180, RZ, 0xc0, !PT ;  /* 0x0000018002057812 */ /* 0x000fe200078ec0ff */
[----:B------:R-:W-:Y:S01]  /*4a50*/  IMAD.U32 R46, R103, 0x10000, RZ ;  /* 0x00010000672e7824 */ /* 0x000fe200078e00ff */
[----:B------:R-:W-:Y:S01]  /*4a60*/  LOP3.LUT R95, R95, 0xc00, RZ, 0xc0, !PT ;  /* 0x00000c005f5f7812 */ /* 0x000fe200078ec0ff */
[----:B------:R-:W-:Y:S01]  /*4a70*/  UIADD3 UR4, UPT, UPT, UR49, 0x4200, URZ ;  /* 0x0000420031047890 */ /* 0x000fe2000fffe0ff */
[----:B------:R-:W-:Y:S01]  /*4a80*/  LOP3.LUT R0, R5, 0x30, R0, 0xf8, !PT ;  /* 0x0000003005007812 */ /* 0x000fe200078ef800 */
[----:B------:R-:W-:Y:S01]  /*4a90*/  IMAD.SHL.U32 R5, R103, 0x2, RZ ;  /* 0x0000000267057824 */ /* 0x000fe200078e00ff */
[----:B------:R-:W2:Y:S01]  /*4aa0*/  LDC R42, c[0x0][0xb0c] ;  /* 0x0002c300ff2a7b82 */ /* 0x000ea20000000800 */
[----:B------:R-:W-:Y:S01]  /*4ab0*/  LOP3.LUT R95, R95, 0x40, R2, 0xf8, !PT ;  /* 0x000000405f5f7812 */ /* 0x000fe200078ef802 */
[----:B------:R-:W-:Y:S01]  /*4ac0*/  IMAD.MOV.U32 R102, RZ, RZ, RZ ;  /* 0x000000ffff667224 */ /* 0x000fe200078e00ff */
[----:B------:R-:W-:Y:S01]  /*4ad0*/  LOP3.LUT R46, R46, 0x600000, RZ, 0xc0, !PT ;  /* 0x006000002e2e7812 */ /* 0x000fe200078ec0ff */
[----:B------:R-:W-:Y:S01]  /*4ae0*/  IMAD.MOV.U32 R107, RZ, RZ, RZ ;  /* 0x000000ffff6b7224 */ /* 0x000fe200078e00ff */
[----:B------:R-:W-:-:S02]  /*4af0*/  LOP3.LUT R0, R0, 0x20, R5, 0x78, !PT ;  /* 0x0000002000007812 */ /* 0x000fc400078e7805 */
[----:B------:R-:W-:Y:S02]  /*4b00*/  CS2R R100, SRZ ;  /* 0x0000000000647805 */ /* 0x000fe4000001ff00 */
[----:B------:R-:W-:Y:S01]  /*4b10*/  LOP3.LUT R95, R95, 0x200, R2, 0xf8, !PT ;  /* 0x000002005f5f7812 */ /* 0x000fe200078ef802 */
[----:B------:R-:W4:Y:S01]  /*4b20*/  LDC R92, c[0x0][0xb20] ;  /* 0x0002c800ff5c7b82 */ /* 0x000f220000000800 */
[----:B------:R-:W3:Y:S01]  /*4b30*/  LDS R3, [UR49+0x130] ;  /* 0x00013031ff037984 */ /* 0x000ee20008000800 */
[----:B------:R-:W-:Y:S01]  /*4b40*/  LOP3.LUT R103, R103, 0x2, RZ, 0xc0, !PT ;  /* 0x0000000267677812 */ /* 0x000fe200078ec0ff */
[----:B------:R-:W-:Y:S01]  /*4b50*/  IMAD.MOV.U32 R99, RZ, RZ, RZ ;  /* 0x000000ffff637224 */ /* 0x000fe200078e00ff */
[----:B------:R-:W-:Y:S01]  /*4b60*/  LOP3.LUT R95, R95, R0, RZ, 0xfc, !PT ;  /* 0x000000005f5f7212 */ /* 0x000fe200078efcff */
[----:B------:R-:W-:Y:S01]  /*4b70*/  IMAD.U32 R104, RZ, RZ, UR4 ;  /* 0x00000004ff687e24 */ /* 0x000fe2000f8e00ff */
[----:B------:R-:W-:Y:S01]  /*4b80*/  IADD3 R97, PT, PT, -R103, RZ, RZ ;  /* 0x000000ff67617210 */ /* 0x000fe20007ffe1ff */
[----:B------:R-:W1:Y:S01]  /*4b90*/  LDCU.64 UR52, c[0x0][0x348] ;  /* 0x00006900ff3477ac */ /* 0x000e620008000a00 */
[----:B------:R-:W1:Y:S01]  /*4ba0*/  LDC R41, c[0x0][0xb30] ;  /* 0x0002cc00ff297b82 */ /* 0x000e620000000800 */
[----:B------:R-:W1:Y:S01]  /*4bb0*/  LDCU.64 UR38, c[0x0][0x888] ;  /* 0x00011100ff2677ac */ /* 0x000e620008000a00 */
[----:B------:R-:W1:Y:S06]  /*4bc0*/  LDCU.64 UR44, c[0x0][0x890] ;  /* 0x00011200ff2c77ac */ /* 0x000e6c0008000a00 */
[----:B------:R-:W1:Y:S01]  /*4bd0*/  LDC.64 R88, c[0x0][0xb10] ;  /* 0x0002c400ff587b82 */ /* 0x000e620000000a00 */
[----:B------:R-:W-:-:S07]  /*4be0*/  UIADD3 UR48, UPT, UPT, UR49, 0x200, URZ ;  /* 0x0000020031307890 */ /* 0x000fce000fffe0ff */
[----:B------:R-:W1:Y:S08]  /*4bf0*/  LDC.64 R38, c[0x0][0xb18] ;  /* 0x0002c600ff267b82 */ /* 0x000e700000000a00 */
[----:B------:R-:W1:Y:S08]  /*4c00*/  LDC.64 R36, c[0x0][0xb28] ;  /* 0x0002ca00ff247b82 */ /* 0x000e700000000a00 */
[----:B------:R-:W1:Y:S01]  /*4c10*/  LDC.64 R86, c[0x0][0x8b0] ;  /* 0x00022c00ff567b82 */ /* 0x000e620000000a00 */
[----:B---3--:R-:W-:-:S07]  /*4c20*/  IMAD.IADD R46, R3, 0x1, R46 ;  /* 0x00000001032e7824 */ /* 0x008fce00078e022e */
[----:B------:R-:W3:Y:S08]  /*4c30*/  LDC.64 R84, c[0x0][0x8a8] ;  /* 0x00022a00ff547b82 */ /* 0x000ef00000000a00 */
[----:B--2-4-:R-:W1:Y:S02]  /*4c40*/  LDC R94, c[0x0][0x374] ;  /* 0x0000dd00ff5e7b82 */ /* 0x014e640000000800 */
.L_x_123:
[----:B------:R-:W-:Y:S02]  /*4c50*/  LEA R0, R107, UR49, 0x3 ;  /* 0x000000316b007c11 */ /* 0x000fe4000f8e18ff */
[----:B------:R-:W-:Y:S02]  /*4c60*/  SHF.L.U32 R3, R101, 0x1f, RZ ;  /* 0x0000001f65037819 */ /* 0x000fe400000006ff */
[----:B------:R-:W-:Y:S02]  /*4c70*/  LEA R16, R107, UR49, 0x4 ;  /* 0x000000316b107c11 */ /* 0x000fe4000f8e20ff */
[----:B------:R-:W2:Y:S02]  /*4c80*/  SYNCS.PHASECHK.TRANS64.TRYWAIT P0, [R0+URZ+0x80], R3 ;  /* 0x00008003000075a7 */ /* 0x000ea400080011ff */
[----:B-12---:R-:W-:Y:S05]  /*4c90*/  @!P0 BRA `(.L_x_82) ;  /* 0x0000004c00208947 */ /* 0x006fea0003800000 */
.L_x_165:
[----:B------:R-:W4:Y:S01]  /*4ca0*/  LDC.64 R12, c[0x0][0xb10] ;  /* 0x0002c400ff0c7b82 */ /* 0x000f220000000a00 */
[----:B------:R-:W3:Y:S01]  /*4cb0*/  LDS.128 R16, [R16+0x110] ;  /* 0x0001100010107984 */ /* 0x000ee20000000c00 */
[----:B-1----:R-:W-:Y:S01]  /*4cc0*/  ISETP.NE.AND P1, PT, R41, 0x1, PT ;  /* 0x000000012900780c */ /* 0x002fe20003f25270 */
[----:B--2---:R-:W-:Y:S01]  /*4cd0*/  VIADD R0, R0, 0x90 ;  /* 0x0000009000007836 */ /* 0x004fe20000000000 */
[----:B------:R-:W-:Y:S04]  /*4ce0*/  ISETP.GE.AND P0, PT, R40, 0x1, PT ;  /* 0x000000012800780c */ /* 0x000fe80003f06270 */
[----:B------:R-:W1:Y:S01]  /*4cf0*/  LDC.64 R10, c[0x0][0xb18] ;  /* 0x0002c600ff0a7b82 */ /* 0x000e620000000a00 */
[----:B------:R-:W-:Y:S01]  /*4d00*/  PRMT R0, RZ, 0x654, R0 ;  /* 0x00000654ff007816 */ /* 0x000fe20000000000 */
[----:B------:R-:W-:Y:S01]  /*4d10*/  @!PT LDS RZ, [RZ] ;  /* 0x00000000fffff984 */ /* 0x000fe20000000800 */
[----:B------:R-:W-:Y:S01]  /*4d20*/  @!PT LDS RZ, [RZ] ;  /* 0x00000000fffff984 */ /* 0x000fe20000000800 */
[----:B------:R-:W-:Y:S01]  /*4d30*/  @!PT LDS RZ, [RZ] ;  /* 0x00000000fffff984 */ /* 0x000fe20000000800 */
[----:B------:R-:W-:Y:S01]  /*4d40*/  @!PT LDS RZ, [RZ] ;  /* 0x00000000fffff984 */ /* 0x000fe20000000800 */
[----:B------:R2:W-:Y:S06]  /*4d50*/  MEMBAR.ALL.CTA ;  /* 0x0000000000007992 */ /* 0x0005ec0000008000 */
[----:B--2---:R-:W2:Y:S01]  /*4d60*/  FENCE.VIEW.ASYNC.S ;  /* 0x00000000000073c6 */ /* 0x004ea20000000000 */
[----:B------:R-:W1:Y:S08]  /*4d70*/  @!P1 LDC R14, c[0x0][0xb20] ;  /* 0x0002c800ff0e9b82 */ /* 0x000e700000000800 */
[----:B------:R-:W1:Y:S01]  /*4d80*/  @!P1 LDC R9, c[0x0][0xb0c] ;  /* 0x0002c300ff099b82 */ /* 0x000e620000000800 */
[----:B--2---:R2:W-:Y:S01]  /*4d90*/  SYNCS.ARRIVE.TRANS64.RED.A1T0 RZ, [R0+URZ], RZ ;  /* 0x000000ff00ff79a7 */ /* 0x0045e200081004ff */
[----:B---3--:R-:W-:Y:S04]  /*4da0*/  LOP3.LUT P4, RZ, R18, 0x1, RZ, 0xc0, !PT ;  /* 0x0000000112ff7812 */ /* 0x008fe8000788c0ff */
[----:B------:R-:W-:Y:S09]  /*4db0*/  P2R R106, PR, RZ, 0x10 ;  /* 0x00000010ff6a7803 */ /* 0x000ff20000000000 */
[----:B------:R-:W-:Y:S02]  /*4dc0*/  @P4 MOV R45, R16 ;  /* 0x00000010002d4202 */ /* 0x000fe40000000f00 */
[----:B------:R-:W-:Y:S01]  /*4dd0*/  @P4 LOP3.LUT R43, R17, 0xffff, RZ, 0xc0, !PT ;  /* 0x0000ffff112b4812 */ /* 0x000fe200078ec0ff */
[----:B--2-4-:R-:W-:Y:S06]  /*4de0*/  @!P0 BRA `(.L_x_83) ;  /* 0x0000000000a48947 */ /* 0x014fec0003800000 */
[----:B------:R-:W-:Y:S01]  /*4df0*/  IMAD.HI.U32 R23, R94, R39, RZ ;  /* 0x000000275e177227 */ /* 0x000fe200078e00ff */
[----:B------:R-:W-:Y:S02]  /*4e00*/  ISETP.NE.AND P0, PT, R38, 0x1, PT ;  /* 0x000000012600780c */ /* 0x000fe40003f05270 */
[----:B------:R-:W-:Y:S01]  /*4e10*/  ISETP.NE.AND P2, PT, R40, 0x1, PT ;  /* 0x000000012800780c */ /* 0x000fe20003f45270 */
[----:B------:R-:W-:Y:S01]  /*4e20*/  IMAD.HI.U32 R22, R93, R88, RZ ;  /* 0x000000585d167227 */ /* 0x000fe200078e00ff */
[----:B------:R-:W-:Y:S02]  /*4e30*/  SHF.R.U32.HI R23, RZ, R92, R23 ;  /* 0x0000005cff177219 */ /* 0x000fe40000011617 */
[----:B------:R-:W-:Y:S01]  /*4e40*/  ISETP.NE.AND P3, PT, R42, 0x1, PT ;  /* 0x000000012a00780c */ /* 0x000fe20003f65270 */
[----:B------:R-:W-:Y:S01]  /*4e50*/  IMAD.HI.U32 R26, R45, R88, RZ ;  /* 0x000000582d1a7227 */ /* 0x000fe200078e00ff */
[----:B------:R-:W-:Y:S02]  /*4e60*/  SHF.R.U32.HI R22, RZ, R89, R22 ;  /* 0x00000059ff167219 */ /* 0x000fe40000011616 */
[----:B------:R-:W-:Y:S01]  /*4e70*/  SEL R3, R94, R23, !P0 ;  /* 0x000000175e037207 */ /* 0x000fe20004000000 */
[----:B------:R-:W-:Y:S01]  /*4e80*/  IMAD.HI.U32 R23, R43, R39, RZ ;  /* 0x000000272b177227 */ /* 0x000fe200078e00ff */
[----:B------:R-:W-:Y:S02]  /*4e90*/  SEL R7, R93, R22, !P3 ;  /* 0x000000165d077207 */ /* 0x000fe40005800000 */
[----:B------:R-:W-:Y:S01]  /*4ea0*/  SHF.R.U32.HI R26, RZ, R89, R26 ;  /* 0x00000059ff1a7219 */ /* 0x000fe2000001161a */
[-C--:B------:R-:W-:Y:S04]  /*4eb0*/  IMAD.HI.U32 R22, R3, R36.reuse, RZ ;  /* 0x0000002403167227 */ /* 0x080fe800078e00ff */
[----:B------:R-:W-:Y:S01]  /*4ec0*/  IMAD.HI.U32 R24, R7, R36, RZ ;  /* 0x0000002407187227 */ /* 0x000fe200078e00ff */
[-C--:B------:R-:W-:Y:S02]  /*4ed0*/  @P2 SHF.R.U32.HI R3, RZ, R37.reuse, R22 ;  /* 0x00000025ff032219 */ /* 0x080fe40000011616 */
[----:B------:R-:W-:Y:S02]  /*4ee0*/  SHF.R.U32.HI R22, RZ, R92, R23 ;  /* 0x0000005cff167219 */ /* 0x000fe40000011617 */
[----:B------:R-:W-:Y:S01]  /*4ef0*/  @P2 SHF.R.U32.HI R7, RZ, R37, R24 ;  /* 0x00000025ff072219 */ /* 0x000fe20000011618 */
[C---:B------:R-:W-:Y:S01]  /*4f00*/  IMAD R2, R40.reuse, R3, RZ ;  /* 0x0000000328027224 */ /* 0x040fe200078e02ff */
[----:B------:R-:W-:Y:S02]  /*4f10*/  SEL R5, R43, R22, !P0 ;  /* 0x000000162b057207 */ /* 0x000fe40004000000 */
[----:B------:R-:W-:Y:S01]  /*4f20*/  SEL R3, R45, R26, !P3 ;  /* 0x0000001a2d037207 */ /* 0x000fe20005800000 */
[----:B------:R-:W-:Y:S01]  /*4f30*/  IMAD R4, R40, R7, RZ ;  /* 0x0000000728047224 */ /* 0x000fe200078e02ff */
[C---:B------:R-:W-:Y:S01]  /*4f40*/  ISETP.GE.AND P0, PT, R5.reuse, R2, PT ;  /* 0x000000020500720c */ /* 0x040fe20003f06270 */
[----:B------:R-:W-:Y:S03]  /*4f50*/  IMAD.HI.U32 R6, R5, R36, RZ ;  /* 0x0000002405067227 */ /* 0x000fe600078e00ff */
[----:B------:R-:W-:Y:S01]  /*4f60*/  ISETP.GE.OR P0, PT, R3, R4, P0 ;  /* 0x000000040300720c */ /* 0x000fe20000706670 */
[----:B------:R-:W-:Y:S01]  /*4f70*/  IMAD.MOV R4, RZ, RZ, -R3 ;  /* 0x000000ffff047224 */ /* 0x000fe200078e0a03 */
[-C--:B------:R-:W-:Y:S03]  /*4f80*/  SHF.R.U32.HI R6, RZ, R37.reuse, R6 ;  /* 0x00000025ff067219 */ /* 0x080fe60000011606 */
[----:B------:R-:W-:Y:S01]  /*4f90*/  IMAD R45, R42, R4, R45 ;  /* 0x000000042a2d7224 */ /* 0x000fe200078e022d */
[----:B------:R-:W-:Y:S05]  /*4fa0*/  SEL R15, R5, R6, !P2 ;  /* 0x00000006050f7207 */ /* 0x000fea0005000000 */
[----:B------:R-:W-:Y:S02]  /*4fb0*/  IMAD.MOV R6, RZ, RZ, -R15 ;  /* 0x000000ffff067224 */ /* 0x000fe400078e0a0f */
[C---:B------:R-:W-:Y:S04]  /*4fc0*/  @!P0 IMAD.HI.U32 R2, R3.reuse, R36, RZ ;  /* 0x0000002403028227 */ /* 0x040fe800078e00ff */
[----:B------:R-:W-:Y:S01]  /*4fd0*/  IMAD R6, R40, R6, R5 ;  /* 0x0000000628067224 */ /* 0x000fe200078e0205 */
[----:B------:R-:W-:Y:S04]  /*4fe0*/  @!P0 SHF.R.U32.HI R2, RZ, R37, R2 ;  /* 0x00000025ff028219 */ /* 0x000fe80000011602 */
[----:B------:R-:W-:Y:S02]  /*4ff0*/  @!P0 SEL R0, R3, R2, !P2 ;  /* 0x0000000203008207 */ /* 0x000fe40005000000 */
[----:B------:R-:W-:Y:S02]  /*5000*/  IADD3 R2, PT, PT, -R5, RZ, RZ ;  /* 0x000000ff05027210 */ /* 0x000fe40007ffe1ff */
[----:B------:R-:W-:Y:S01]  /*5010*/  @!P0 IADD3 R8, PT, PT, R15, -R0, RZ ;  /* 0x800000000f088210 */ /* 0x000fe20007ffe0ff */
[----:B------:R-:W-:Y:S02]  /*5020*/  @!P0 IMAD R0, R7, R6, R0 ;  /* 0x0000000607008224 */ /* 0x000fe400078e0200 */
[----:B------:R-:W-:Y:S02]  /*5030*/  IMAD R43, R38, R2, R43 ;  /* 0x00000002262b7224 */ /* 0x000fe400078e022b */
[----:B------:R-:W-:Y:S02]  /*5040*/  @!P0 IMAD R5, R8, R40, R3 ;  /* 0x0000002808058224 */ /* 0x000fe400078e0203 */
[----:B------:R-:W-:Y:S04]  /*5050*/  @!P0 IMAD.MOV.U32 R3, RZ, RZ, R0 ;  /* 0x000000ffff038224 */ /* 0x000fe800078e0000 */
[----:B------:R-:W-:Y:S02]  /*5060*/  IMAD R45, R3, R42, R45 ;  /* 0x0000002a032d7224 */ /* 0x000fe400078e022d */
[----:B------:R-:W-:Y:S07]  /*5070*/  IMAD R43, R5, R38, R43 ;  /* 0x00000026052b7224 */ /* 0x000fee00078e022b */
.L_x_83:
[----:B-1----:R-:W-:Y:S01]  /*5080*/  @!P1 ISETP.NE.AND P0, PT, R10, 0x1, PT ;  /* 0x000000010a00980c */ /* 0x002fe20003f05270 */
[----:B------:R-:W-:Y:S01]  /*5090*/  @!P1 IMAD.HI.U32 R0, R45, R12, RZ ;  /* 0x0000000c2d009227 */ /* 0x000fe200078e00ff */
[----:B------:R-:W-:Y:S01]  /*50a0*/  @!P1 ISETP.NE.AND P2, PT, R9, 0x1, PT ;  /* 0x000000010900980c */ /* 0x000fe20003f45270 */
[----:B------:R-:W-:Y:S01]  /*50b0*/  ULOP3.LUT UP0, URZ, UR48, 0x1b0, URZ, 0xc0, !UPT ;  /* 0x000001b030ff7892 */ /* 0x000fe2000f80c0ff */
[----:B------:R-:W-:Y:S01]  /*50c0*/  R2UR UR42, R21 ;  /* 0x00000000152a72ca */ /* 0x000fe200000e0000 */
[----:B------:R-:W-:Y:S01]  /*50d0*/  @!P1 IMAD.HI.U32 R3, R43, R11, RZ ;  /* 0x0000000b2b039227 */ /* 0x000fe200078e00ff */
[----:B------:R-:W-:Y:S02]  /*50e0*/  @!P1 SHF.R.U32.HI R0, RZ, R13, R0 ;  /* 0x0000000dff009219 */ /* 0x000fe40000011600 */
[----:B------:R-:W-:Y:S01]  /*50f0*/  R2UR UR41, R20 ;  /* 0x00000000142972ca */ /* 0x000fe200000e0000 */
[----:B------:R-:W-:Y:S01]  /*5100*/  VIADD R107, R107, 0x1 ;  /* 0x000000016b6b7836 */ /* 0x000fe20000000000 */
[----:B------:R-:W-:Y:S02]  /*5110*/  @!P1 SHF.R.U32.HI R2, RZ, R14, R3 ;  /* 0x0000000eff029219 */ /* 0x000fe40000011603 */
[----:B------:R-:W-:Y:S02]  /*5120*/  @!P1 SEL R3, R45, R0, !P2 ;  /* 0x000000002d039207 */ /* 0x000fe40005000000 */
[----:B------:R-:W-:Y:S02]  /*5130*/  @!P1 SEL R2, R43, R2, !P0 ;  /* 0x000000022b029207 */ /* 0x000fe40004000000 */
[----:B------:R-:W-:Y:S01]  /*5140*/  @P4 SHF.R.U32.HI R98, RZ, 0x10, R17 ;  /* 0x00000010ff624819 */ /* 0x000fe20000011611 */
[----:B------:R-:W-:Y:S02]  /*5150*/  USHF.L.U32 UR42, UR42, 0x6, URZ ;  /* 0x000000062a2a7899 */ /* 0x000fe400080006ff */
[----:B------:R-:W-:Y:S02]  /*5160*/  @!P1 IMAD.IADD R0, R2, 0x1, -R3 ;  /* 0x0000000102009824 */ /* 0x000fe400078e0a03 */
[----:B------:R-:W-:Y:S01]  /*5170*/  @!P1 IMAD.IADD R2, R3, 0x1, -R2 ;  /* 0x0000000103029824 */ /* 0x000fe200078e0a02 */
[----:B------:R-:W-:Y:S01]  /*5180*/  USHF.L.U32 UR41, UR41, 0x8, URZ ;  /* 0x0000000829297899 */ /* 0x000fe200080006ff */
[----:B------:R-:W-:Y:S02]  /*5190*/  @!P1 IMAD R45, R0, R9, R45 ;  /* 0x00000009002d9224 */ /* 0x000fe400078e022d */
[----:B------:R-:W-:Y:S01]  /*51a0*/  @!P1 IMAD R43, R2, R10, R43 ;  /* 0x0000000a022b9224 */ /* 0x000fe200078e022b */
[----:B------:R-:W-:Y:S08]  /*51b0*/  BRA.U !UP0, `(.L_x_84) ;  /* 0x0000000108407547 */ /* 0x000ff0000b800000 */
[----:B------:R-:W1:Y:S01]  /*51c0*/  LDCU.64 UR8, c[0x4][0x88] ;  /* 0x01001100ff0877ac */ /* 0x000e620008000a00 */
[----:B------:R-:W-:Y:S01]  /*51d0*/  MOV R3, 0x0 ;  /* 0x0000000000037802 */ /* 0x000fe20000000f00 */
[----:B------:R-:W-:Y:S02]  /*51e0*/  HFMA2 R12, -RZ, RZ, 0, 5.9604644775390625e-08 ;  /* 0x00000001ff0c7431 */ /* 0x000fe400000001ff */
[----:B------:R-:W-:Y:S02]  /*51f0*/  IMAD.MOV.U32 R8, RZ, RZ, 0x70 ;  /* 0x00000070ff087424 */ /* 0x000fe400078e00ff */
[----:B------:R-:W-:Y:S01]  /*5200*/  IMAD.MOV.U32 R13, RZ, RZ, RZ ;  /* 0x000000ffff0d7224 */ /* 0x000fe200078e00ff */
[----:B------:R-:W2:Y:S01]  /*5210*/  LDCU.64 UR6, c[0x4][0x90] ;  /* 0x01001200ff0677ac */ /* 0x000ea20008000a00 */
[----:B------:R-:W3:Y:S01]  /*5220*/  LDC.64 R2, c[0x4][R3] ;  /* 0x0100000003027b82 */ /* 0x000ee20000000a00 */
[----:B------:R-:W4:Y:S01]  /*5230*/  LDCU.64 UR4, c[0x4][0x8] ;  /* 0x01000100ff0477ac */ /* 0x000f220008000a00 */
[----:B-1----:R-:W-:Y:S01]  /*5240*/  MOV R5, UR9 ;  /* 0x0000000900057c02 */ /* 0x002fe20008000f00 */
[----:B------:R-:W-:Y:S01]  /*5250*/  IMAD.U32 R4, RZ, RZ, UR8 ;  /* 0x00000008ff047e24 */ /* 0x000fe2000f8e00ff */
[----:B--2---:R-:W-:Y:S01]  /*5260*/  MOV R7, UR7 ;  /* 0x0000000700077c02 */ /* 0x004fe20008000f00 */
[----:B------:R-:W-:Y:S01]  /*5270*/  IMAD.U32 R6, RZ, RZ, UR6 ;  /* 0x00000006ff067e24 */ /* 0x000fe2000f8e00ff */
[----:B----4-:R-:W-:Y:S01]  /*5280*/  MOV R11, UR5 ;  /* 0x00000005000b7c02 */ /* 0x010fe20008000f00 */
[----:B------:R-:W-:Y:S02]  /*5290*/  IMAD.U32 R10, RZ, RZ, UR4 ;  /* 0x00000004ff0a7e24 */ /* 0x000fe4000f8e00ff */
[----:B------:R-:W-:Y:S07]  /*52a0*/  LEPC R20, `(.L_x_84) ;  /* 0x000000001014794e */ /* 0x000fee0000000000 */
[----:B---3-5:R-:W-:Y:S05]  /*52b0*/  CALL.ABS.NOINC R2 ;  /* 0x0000000002007343 */ /* 0x028fea0003c00000 */
.L_x_84:
[----:B------:R-:W-:Y:S01]  /*52c0*/  LOP3.LUT P0, RZ, R104, 0x1b0, RZ, 0xc0, !PT ;  /* 0x000001b068ff7812 */ /* 0x000fe2000780c0ff */
[----:B------:R-:W-:Y:S11]  /*52d0*/  BSSY.RECONVERGENT B6, `(.L_x_85) ;  /* 0x0000013000067945 */ /* 0x000ff60003800200 */
[----:B------:R-:W-:Y:S01]  /*52e0*/  @!UPT UIADD3 URZ, UPT, UPT, URZ, URZ, URZ ;  /* 0x000000fffffff290 */ /* 0x000fe2000fffe0ff */
[----:B------:R-:W-:Y:S05]  /*52f0*/  @!P0 BRA `(.L_x_86) ;  /* 0x0000000000408947 */ /* 0x000fea0003800000 */
        /* <DEDUP_REMOVED lines=16> */
.L_x_86:
[----:B------:R-:W-:Y:S05]  /*5400*/  BSYNC.RECONVERGENT B6 ;  /* 0x0000000000067941 */ /* 0x000fea0003800200 */
.L_x_85:
[----:B------:R-:W-:Y:S01]  /*5410*/  ISETP.NE.U32.AND P4, PT, R86, RZ, PT ;  /* 0x000000ff5600720c */ /* 0x000fe20003f85070 */
[----:B------:R-:W-:Y:S01]  /*5420*/  UISETP.NE.AND UP2, UPT, UR50, URZ, UPT ;  /* 0x000000ff3200728c */ /* 0x000fe2000bf45270 */
[----:B------:R-:W-:Y:S01]  /*5430*/  ISETP.NE.U32.AND P2, PT, RZ, UR38, PT ;  /* 0x00000026ff007c0c */ /* 0x000fe2000bf45070 */
[----:B------:R-:W-:Y:S01]  /*5440*/  UISETP.NE.U32.AND UP1, UPT, UR44, URZ, UPT ;  /* 0x000000ff2c00728c */ /* 0x000fe2000bf25070 */
[----:B------:R-:W-:Y:S01]  /*5450*/  ISETP.NE.AND.EX P4, PT, R87, RZ, PT, P4 ;  /* 0x000000ff5700720c */ /* 0x000fe20003f85340 */
[----:B------:R-:W-:Y:S01]  /*5460*/  UPLOP3.LUT UP0, UPT, UPT, UPT, UPT, 0x40, 0x4 ;  /* 0x000000000004789c */ /* 0x000fe20003f0e870 */
[----:B------:R-:W-:Y:S01]  /*5470*/  ISETP.NE.AND.EX P2, PT, RZ, UR39, PT, P2 ;  /* 0x00000027ff007c0c */ /* 0x000fe2000bf45320 */
[----:B------:R-:W-:Y:S01]  /*5480*/  UISETP.NE.AND.EX UP1, UPT, UR45, URZ, UPT, UP1 ;  /* 0x000000ff2d00728c */ /* 0x000fe2000bf25310 */
[----:B------:R-:W-:Y:S04]  /*5490*/  PLOP3.LUT P1, PT, PT, PT, UP2, 0x80, 0x8 ;  /* 0x000000000008781c */ /* 0x000fe80003f2f028 */
[----:B------:R-:W-:Y:S06]  /*54a0*/  @UP2 UPLOP3.LUT UP0, UPT, UPT, UPT, UP1, 0x80, 0x8 ;  /* 0x000000000008289c */ /* 0x000fec0003f0f010 */
[----:B------:R-:W-:Y:S01]  /*54b0*/  PLOP3.LUT P0, PT, PT, PT, UP0, 0x80, 0x8 ;  /* 0x000000000008781c */ /* 0x000fe20003f0f008 */
[----:B------:R-:W-:Y:S01]  /*54c0*/  @!UPT UIADD3 URZ, UPT, UPT, URZ, URZ, URZ ;  /* 0x000000fffffff290 */ /* 0x000fe2000fffe0ff */
[----:B------:R-:W-:Y:S11]  /*54d0*/  BRA.U !UP1, `(.L_x_87) ;  /* 0x0000000109387547 */ /* 0x000ff6000b800000 */
[----:B------:R-:W-:Y:S01]  /*54e0*/  UISETP.NE.U32.AND UP0, UPT, UR38, URZ, UPT ;  /* 0x000000ff2600728c */ /* 0x000fe2000bf05070 */
[----:B------:R-:W-:Y:S02]  /*54f0*/  HFMA2 R0, -RZ, RZ, 0, 5.9604644775390625e-08 ;  /* 0x00000001ff007431 */ /* 0x000fe400000001ff */
[----:B------:R-:W-:Y:S01]  /*5500*/  IMAD.MOV.U32 R91, RZ, RZ, 0x1 ;  /* 0x00000001ff5b7424 */ /* 0x000fe200078e00ff */
[----:B------:R-:W-:Y:S06]  /*5510*/  UISETP.NE.AND.EX UP0, UPT, UR39, URZ, UPT, UP0 ;  /* 0x000000ff2700728c */ /* 0x000fec000bf05300 */
[----:B------:R-:W-:Y:S05]  /*5520*/  PLOP3.LUT P3, PT, PT, PT, UP0, 0x80, 0x8 ;  /* 0x000000000008781c */ /* 0x000fea0003f6f008 */
[----:B------:R-:W1:Y:S01]  /*5530*/  @UP0 LDCU.64 UR6, c[0x0][0x888] ;  /* 0x00011100ff0607ac */ /* 0x000e620008000a00 */
[----:B------:R-:W-:Y:S07]  /*5540*/  @UP0 UIMAD UR4, UR36, UR44, URZ ;  /* 0x0000002c240402a4 */ /* 0x000fee000f8e02ff */
[----:B------:R-:W-:Y:S01]  /*5550*/  @!P3 PRMT R91, R0, 0x7610, R91 ;  /* 0x00007610005bb816 */ /* 0x000fe2000000005b */
[----:B-1----:R-:W-:Y:S03]  /*5560*/  @UP0 UIMAD.WIDE UR6, UR4, 0x4, UR6 ;  /* 0x00000004040608a5 */ /* 0x002fe6000f8e0206 */
[----:B------:R-:W1:Y:S03]  /*5570*/  @!UP0 LDCU UR4, c[0x0][0x880] ;  /* 0x00011000ff0487ac */ /* 0x000e660008000800 */
[----:B------:R-:W-:Y:S01]  /*5580*/  IMAD.U32 R2, RZ, RZ, UR6 ;  /* 0x00000006ff027e24 */ /* 0x000fe2000f8e00ff */
[----:B------:R-:W-:Y:S05]  /*5590*/  MOV R3, UR7 ;  /* 0x0000000700037c02 */ /* 0x000fea0008000f00 */
[----:B-----5:R2:W5:Y:S02]  /*55a0*/  @P3 LDG.E R50, desc[UR46][R2.64] ;  /* 0x0000002e02323981 */ /* 0x020564000c1e1900 */
[----:B-12---:R-:W-:Y:S02]  /*55b0*/  @!P3 IMAD.U32 R50, RZ, RZ, UR4 ;  /* 0x00000004ff32be24 */ /* 0x006fe4000f8e00ff */
.L_x_87:
[----:B------:R-:W-:Y:S05]  /*55c0*/  @!P4 BRA `(.L_x_88) ;  /* 0x000000000020c947 */ /* 0x000fea0003800000 */
[----:B------:R-:W-:Y:S04]  /*55d0*/  ISETP.NE.U32.AND P3, PT, R84, RZ, PT ;  /* 0x000000ff5400720c */ /* 0x000fe80003f65070 */
[----:B------:R-:W-:Y:S11]  /*55e0*/  ISETP.NE.AND.EX P3, PT, R85, RZ, PT, P3 ;  /* 0x000000ff5500720c */ /* 0x000ff60003f65330 */
[----:B------:R-:W-:Y:S02]  /*55f0*/  @!UPT UIADD3 URZ, UPT, UPT, URZ, URZ, URZ ;  /* 0x000000fffffff290 */ /* 0x000fe4000fffe0ff */
[----:B------:R-:W1:Y:S01]  /*5600*/  @P3 LDC.64 R2, c[0x0][0x8a8] ;  /* 0x00022a00ff023b82 */ /* 0x000e620000000a00 */
[----:B------:R-:W-:Y:S04]  /*5610*/  @P3 IMAD R0, R86, UR36, RZ ;  /* 0x0000002456003c24 */ /* 0x000fe8000f8e02ff */
[----:B-1----:R-:W-:Y:S05]  /*5620*/  @P3 IMAD.WIDE R2, R0, 0x4, R2 ;  /* 0x0000000400023825 */ /* 0x002fea00078e0202 */
[----:B-----5:R1:W5:Y:S02]  /*5630*/  @P3 LDG.E R47, desc[UR46][R2.64] ;  /* 0x0000002e022f3981 */ /* 0x020364000c1e1900 */
[----:B-1----:R-:W2:Y:S02]  /*5640*/  @!P3 LDC R47, c[0x0][0x8a0] ;  /* 0x00022800ff2fbb82 */ /* 0x002ea40000000800 */
.L_x_88:
[----:B-----5:R-:W-:Y:S01]  /*5650*/  ISETP.NE.AND P4, PT, R50, RZ, PT ;  /* 0x000000ff3200720c */ /* 0x020fe20003f85270 */
[----:B------:R-:W-:Y:S01]  /*5660*/  BSSY B1, `(.L_x_89) ;  /* 0x0000042000017945 */ /* 0x000fe20003800000 */
[----:B------:R-:W-:Y:S01]  /*5670*/  SEL R9, RZ, 0xffffffff, P2 ;  /* 0xffffffffff097807 */ /* 0x000fe20001000000 */
[----:B------:R-:W-:Y:S01]  /*5680*/  IMAD.MOV.U32 R64, RZ, RZ, 0x1 ;  /* 0x00000001ff407424 */ /* 0x000fe200078e00ff */
[----:B------:R-:W-:Y:S02]  /*5690*/  LOP3.LUT P3, RZ, R91, 0xff, RZ, 0xc0, !PT ;  /* 0x000000ff5bff7812 */ /* 0x000fe4000786c0ff */
[----:B------:R-:W-:Y:S02]  /*56a0*/  CS2R R62, SRZ ;  /* 0x00000000003e7805 */ /* 0x000fe4000001ff00 */
[----:B------:R-:W-:Y:S02]  /*56b0*/  @P1 SEL R2, RZ, 0xffffffff, P4 ;  /* 0xffffffffff021807 */ /* 0x000fe40002000000 */
[----:B------:R-:W-:Y:S02]  /*56c0*/  CS2R R60, SRZ ;  /* 0x00000000003c7805 */ /* 0x000fe4000001ff00 */
[----:B------:R-:W-:Y:S02]  /*56d0*/  LEA R0, R100, UR49, 0x3 ;  /* 0x0000003164007c11 */ /* 0x000fe4000f8e18ff */
[----:B------:R-:W-:Y:S02]  /*56e0*/  CS2R R58, SRZ ;  /* 0x00000000003a7805 */ /* 0x000fe4000001ff00 */
[----:B------:R-:W-:Y:S02]  /*56f0*/  @P0 SEL R2, R9, R2, !P3 ;  /* 0x0000000209020207 */ /* 0x000fe40005800000 */
[----:B------:R-:W-:Y:S02]  /*5700*/  CS2R R56, SRZ ;  /* 0x0000000000387805 */ /* 0x000fe4000001ff00 */
[----:B------:R-:W-:Y:S02]  /*5710*/  LEA R108, R44, UR49, 0x3 ;  /* 0x000000312c6c7c11 */ /* 0x000fe4000f8e18ff */
[----:B------:R-:W-:Y:S02]  /*5720*/  @P1 LOP3.LUT R2, R2, 0x1, RZ, 0xc0, !PT ;  /* 0x0000000102021812 */ /* 0x000fe400078ec0ff */
[----:B------:R-:W-:Y:S02]  /*5730*/  SHF.L.U32 R7, R102, 0x1f, RZ ;  /* 0x0000001f66077819 */ /* 0x000fe400000006ff */
[----:B------:R-:W-:Y:S02]  /*5740*/  ISETP.NE.U32.OR P6, PT, R2, 0x1, !P1 ;  /* 0x000000010200780c */ /* 0x000fe40004fc5470 */
[----:B------:R-:W-:Y:S02]  /*5750*/  PLOP3.LUT P2, PT, PT, PT, UP1, 0x80, 0x8 ;  /* 0x000000000008781c */ /* 0x000fe40003f4f018 */
[C---:B------:R-:W-:Y:S02]  /*5760*/  LEA.HI R5, R44.reuse, R44, RZ, 0x1 ;  /* 0x0000002c2c057211 */ /* 0x040fe400078f08ff */
[----:B------:R-:W-:Y:S02]  /*5770*/  SEL R2, RZ, 0xffffffff, P4 ;  /* 0xffffffffff027807 */ /* 0x000fe40002000000 */
[----:B------:R-:W-:Y:S01]  /*5780*/  P2R R72, PR, RZ, 0x40 ;  /* 0x00000040ff487803 */ /* 0x000fe20000000000 */
[C---:B------:R-:W-:Y:S01]  /*5790*/  IMAD.SHL.U32 R3, R5.reuse, 0x80, RZ ;  /* 0x0000008005037824 */ /* 0x040fe200078e00ff */
[----:B------:R-:W-:Y:S03]  /*57a0*/  LOP3.LUT R5, R5, 0xffe, RZ, 0xc0, !PT ;  /* 0x00000ffe05057812 */ /* 0x000fe600078ec0ff */
[----:B------:R-:W-:Y:S02]  /*57b0*/  @P6 SHF.L.U32 R11, R99, 0x1f, RZ ;  /* 0x0000001f630b6819 */ /* 0x000fe400000006ff */
[----:B------:R-:W-:Y:S01]  /*57c0*/  @P2 SEL R2, R9, R2, !P3 ;  /* 0x0000000209022207 */ /* 0x000fe20005800000 */
[----:B------:R-:W-:Y:S01]  /*57d0*/  IMAD.IADD R48, R44, 0x1, -R5 ;  /* 0x000000012c307824 */ /* 0x000fe200078e0a05 */
[----:B------:R-:W1:Y:S01]  /*57e0*/  @P6 SYNCS.PHASECHK.TRANS64.TRYWAIT P1, [R0+URZ+0x30], R11 ;  /* 0x0000300b000065a7 */ /* 0x000e6200080211ff */
[----:B------:R-:W-:Y:S02]  /*57f0*/  LOP3.LUT R3, R3, 0xffffff00, RZ, 0xc0, !PT ;  /* 0xffffff0003037812 */ /* 0x000fe400078ec0ff */
[----:B------:R-:W-:Y:S03]  /*5800*/  LOP3.LUT R2, R2, 0x1, RZ, 0xc0, !PT ;  /* 0x0000000102027812 */ /* 0x000fe600078ec0ff */
[----:B------:R-:W-:Y:S01]  /*5810*/  IMAD.IADD R3, R46, 0x1, R3 ;  /* 0x000000012e037824 */ /* 0x000fe200078e0203 */
[----:B------:R-:W-:Y:S03]  /*5820*/  ISETP.NE.U32.AND P5, PT, R2, 0x1, PT ;  /* 0x000000010200780c */ /* 0x000fe60003fa5070 */
[----:B------:R-:W-:Y:S01]  /*5830*/  IMAD R48, R48, 0x100000, R3 ;  /* 0x0010000030307824 */ /* 0x000fe200078e0203 */
[----:B------:R-:W-:Y:S01]  /*5840*/  P2R R65, PR, RZ, 0x20 ;  /* 0x00000020ff417803 */ /* 0x000fe20000000000 */
[----:B------:R3:W4:Y:S01]  /*5850*/  SYNCS.PHASECHK.TRANS64.TRYWAIT P0, [R108+URZ+0xa0], R7 ;  /* 0x0000a0076c0075a7 */ /* 0x00072200080011ff */
[----:B-1----:R-:W-:Y:S01]  /*5860*/  @P6 SEL R64, RZ, 0x1, !P1 ;  /* 0x00000001ff406807 */ /* 0x002fe20004800000 */
[----:B---3--:R-:W-:Y:S06]  /*5870*/  @!P6 BRA `(.L_x_90) ;  /* 0x000000000080e947 */ /* 0x008fec0003800000 */
[----:B------:R-:W-:Y:S01]  /*5880*/  @P5 IMAD R4, R100, 0x1000, R95 ;  /* 0x0000100064045824 */ /* 0x000fe200078e025f */
[----:B------:R-:W-:Y:S01]  /*5890*/  ISETP.NE.AND P1, PT, R64, RZ, PT ;  /* 0x000000ff4000720c */ /* 0x000fe20003f25270 */
[----:B------:R-:W-:Y:S01]  /*58a0*/  BSSY B0, `(.L_x_91) ;  /* 0x000000b000007945 */ /* 0x000fe20003800000 */
[----:B------:R-:W-:Y:S01]  /*58b0*/  CS2R R58, SRZ ;  /* 0x00000000003a7805 */ /* 0x000fe2000001ff00 */
[----:B------:R-:W-:Y:S01]  /*58c0*/  @P5 VIADD R2, R4, UR49 ;  /* 0x0000003104025c36 */ /* 0x000fe20008000000 */
[----:B------:R-:W-:Y:S02]  /*58d0*/  CS2R R56, SRZ ;  /* 0x0000000000387805 */ /* 0x000fe4000001ff00 */
[----:B------:R-:W-:Y:S02]  /*58e0*/  CS2R R62, SRZ ;  /* 0x00000000003e7805 */ /* 0x000fe4000001ff00 */
[----:B------:R-:W-:Y:S01]  /*58f0*/  CS2R R60, SRZ ;  /* 0x00000000003c7805 */ /* 0x000fe2000001ff00 */
[----:B------:R-:W-:Y:S04]  /*5900*/  @P5 IMAD R2, R103, -0x10, R2 ;  /* 0xfffffff067025824 */ /* 0x000fe800078e0202 */
[----:B------:R-:W-:Y:S05]  /*5910*/  @P1 BRA `(.L_x_92) ;  /* 0x00000000000c1947 */ /* 0x000fea0003800000 */
[----:B------:R-:W-:Y:S04]  /*5920*/  SHF.L.U32 R3, R99, 0x1f, RZ ;  /* 0x0000001f63037819 */ /* 0x000fe800000006ff */
[----:B------:R-:W1:Y:S02]  /*5930*/  SYNCS.PHASECHK.TRANS64.TRYWAIT P1, [R0+URZ+0x30], R3 ;  /* 0x00003003000075a7 */ /* 0x000e6400080211ff */
[----:B-1----:R-:W-:Y:S05]  /*5940*/  @!P1 BRA `(.L_x_93) ;  /* 0x0000004000089947 */ /* 0x002fea0003800000 */
.L_x_92:
[----:B------:R-:W-:Y:S05]  /*5950*/  BSYNC B0 ;  /* 0x0000000000007941 */ /* 0x000fea0003800000 */
.L_x_91:
[----:B------:R-:W-:Y:S01]  /*5960*/  ISETP.NE.AND P1, PT, R65, RZ, PT ;  /* 0x000000ff4100720c */ /* 0x000fe20003f25270 */
[----:B-1----:R-:W-:Y:S02]  /*5970*/  VIADD R3, R0, 0x50 ;  /* 0x0000005000037836 */ /* 0x002fe40000000000 */
[----:B------:R-:W-:Y:S02]  /*5980*/  IMAD.U32 R0, RZ, RZ, UR37 ;  /* 0x00000025ff007e24 */ /* 0x000fe4000f8e00ff */
[----:B------:R-:W-:Y:S03]  /*5990*/  VIADD R100, R100, 0x1 ;  /* 0x0000000164647836 */ /* 0x000fe60000000000 */
[----:B------:R-:W-:Y:S05]  /*59a0*/  PRMT R0, R0, 0x654, R3 ;  /* 0x0000065400007816 */ /* 0x000fea0000000003 */
[----:B------:R1:W3:Y:S04]  /*59b0*/  @P1 LDS.128 R56, [R4+UR49+0x200] ;  /* 0x0002003104381984 */ /* 0x0002e80008000c00 */
[----:B------:R1:W1:Y:S01]  /*59c0*/  @P1 LDS.128 R60, [R2+0x210] ;  /* 0x00021000023c1984 */ /* 0x0002620000000c00 */
[C---:B------:R-:W-:Y:S01]  /*59d0*/  ISETP.NE.AND P1, PT, R100.reuse, 0x4, PT ;  /* 0x000000046400780c */ /* 0x040fe20003f25270 */
[----:B------:R-:W-:Y:S01]  /*59e0*/  @!PT LDS RZ, [RZ] ;  /* 0x00000000fffff984 */ /* 0x000fe20000000800 */
[----:B------:R-:W-:Y:S01]  /*59f0*/  @!PT LDS RZ, [RZ] ;  /* 0x00000000fffff984 */ /* 0x000fe20000000800 */
[----:B------:R-:W-:Y:S01]  /*5a00*/  @!PT LDS RZ, [RZ] ;  /* 0x00000000fffff984 */ /* 0x000fe20000000800 */
[----:B------:R-:W-:Y:S01]  /*5a10*/  @!PT LDS RZ, [RZ] ;  /* 0x00000000fffff984 */ /* 0x000fe20000000800 */
[----:B------:R5:W-:Y:S06]  /*5a20*/  MEMBAR.ALL.CTA ;  /* 0x0000000000007992 */ /* 0x000bec0000008000 */
[----:B-----5:R-:W5:Y:S01]  /*5a30*/  FENCE.VIEW.ASYNC.S ;  /* 0x00000000000073c6 */ /* 0x020f620000000000 */
[----:B------:R-:W-:Y:S01]  /*5a40*/  SEL R100, R100, RZ, P1 ;  /* 0x000000ff64647207 */ /* 0x000fe20000800000 */
[----:B-----5:R5:W-:Y:S02]  /*5a50*/  SYNCS.ARRIVE.TRANS64.RED.A1T0 RZ, [R0+URZ], RZ ;  /* 0x000000ff00ff79a7 */ /* 0x020be400081004ff */
[----:B-----5:R-:W-:Y:S04]  /*5a60*/  SEL R0, RZ, 0x1, P1 ;  /* 0x00000001ff007807 */ /* 0x020fe80000800000 */
[----:B---3--:R-:W-:Y:S02]  /*5a70*/  LOP3.LUT R99, R99, R0, RZ, 0x3c, !PT ;  /* 0x0000000063637212 */ /* 0x008fe400078e3cff */
.L_x_90:
[----:B------:R-:W-:Y:S05]  /*5a80*/  BSYNC B1 ;  /* 0x0000000000017941 */ /* 0x000fea0003800000 */
.L_x_89:
[----:B------:R-:W-:Y:S04]  /*5a90*/  SHF.R.U32.HI R3, RZ, 0x15, R48 ;  /* 0x00000015ff037819 */ /* 0x000fe80000011630 */
[----:B------:R-:W-:Y:S01]  /*5aa0*/  LOP3.LUT P1, RZ, R3, 0x3, R96, 0x48, !PT ;  /* 0x0000000303ff7812 */ /* 0x000fe20007824860 */
[----:B------:R-:W-:Y:S01]  /*5ab0*/  @!UPT UIADD3 URZ, UPT, UPT, URZ, URZ, URZ ;  /* 0x000000fffffff290 */ /* 0x000fe2000fffe0ff */
[----:B----4-:R-:W-:Y:S11]  /*5ac0*/  @P0 BRA `(.L_x_94) ;  /* 0x0000000000080947 */ /* 0x010ff60003800000 */
[----:B------:R-:W3:Y:S02]  /*5ad0*/  SYNCS.PHASECHK.TRANS64.TRYWAIT P0, [R108+URZ+0xa0], R7 ;  /* 0x0000a0076c0075a7 */ /* 0x000ee400080011ff */
[----:B---3--:R-:W-:Y:S05]  /*5ae0*/  @!P0 BRA `(.L_x_95) ;  /* 0x0000003c00b48947 */ /* 0x008fea0003800000 */
.L_x_94:
[----:B------:R-:W-:Y:S05]  /*5af0*/  @!P1 BRA `(.L_x_96) ;  /* 0x0000000000409947 */ /* 0x000fea0003800000 */
[----:B------:R-:W4:Y:S01]  /*5b00*/  LDCU.64 UR8, c[0x4][0x78] ;  /* 0x01000f00ff0877ac */ /* 0x000f220008000a00 */
[----:B------:R-:W-:Y:S01]  /*5b10*/  MOV R3, 0x0 ;  /* 0x0000000000037802 */ /* 0x000fe20000000f00 */
[----:B------:R-:W-:Y:S02]  /*5b20*/  HFMA2 R12, -RZ, RZ, 0, 5.9604644775390625e-08 ;  /* 0x00000001ff0c7431 */ /* 0x000fe400000001ff */
[----:B------:R-:W-:Y:S02]  /*5b30*/  IMAD.MOV.U32 R8, RZ, RZ, 0x192 ;  /* 0x00000192ff087424 */ /* 0x000fe400078e00ff */
[----:B------:R-:W-:Y:S01]  /*5b40*/  IMAD.MOV.U32 R13, RZ, RZ, RZ ;  /* 0x000000ffff0d7224 */ /* 0x000fe200078e00ff */
[----:B------:R-:W3:Y:S01]  /*5b50*/  LDCU.64 UR6, c[0x4][0x80] ;  /* 0x01001000ff0677ac */ /* 0x000ee20008000a00 */
[----:B-1----:R-:W1:Y:S01]  /*5b60*/  LDC.64 R2, c[0x4][R3] ;  /* 0x0100000003027b82 */ /* 0x002e620000000a00 */
[----:B------:R-:W5:Y:S01]  /*5b70*/  LDCU.64 UR4, c[0x4][0x18] ;  /* 0x01000300ff0477ac */ /* 0x000f620008000a00 */
[----:B----4-:R-:W-:Y:S01]  /*5b80*/  MOV R5, UR9 ;  /* 0x0000000900057c02 */ /* 0x010fe20008000f00 */
[----:B------:R-:W-:Y:S01]  /*5b90*/  IMAD.U32 R4, RZ, RZ, UR8 ;  /* 0x00000008ff047e24 */ /* 0x000fe2000f8e00ff */
[----:B---3--:R-:W-:Y:S01]  /*5ba0*/  MOV R7, UR7 ;  /* 0x0000000700077c02 */ /* 0x008fe20008000f00 */
[----:B------:R-:W-:Y:S01]  /*5bb0*/  IMAD.U32 R6, RZ, RZ, UR6 ;  /* 0x00000006ff067e24 */ /* 0x000fe2000f8e00ff */
[----:B-----5:R-:W-:Y:S01]  /*5bc0*/  MOV R11, UR5 ;  /* 0x00000005000b7c02 */ /* 0x020fe20008000f00 */
[----:B------:R-:W-:Y:S02]  /*5bd0*/  IMAD.U32 R10, RZ, RZ, UR4 ;  /* 0x00000004ff0a7e24 */ /* 0x000fe4000f8e00ff */
[----:B------:R-:W-:Y:S07]  /*5be0*/  LEPC R20, `(.L_x_96) ;  /* 0x000000001014794e */ /* 0x000fee0000000000 */
[----:B-12---:R-:W-:Y:S05]  /*5bf0*/  CALL.ABS.NOINC R2 ;  /* 0x0000000002007343 */ /* 0x006fea0003c00000 */
.L_x_96:
[----:B------:R-:W-:Y:S05]  /*5c00*/  WARPSYNC.ALL ;  /* 0x0000000000007948 */ /* 0x000fea0003800000 */
[----:B------:R-:W-:Y:S01]  /*5c10*/  R2UR UR4, R48 ;  /* 0x00000000300472ca */ /* 0x000fe200000e0000 */
[----:B------:R-:W-:Y:S01]  /*5c20*/  BSSY.RECONVERGENT B0, `(.L_x_97) ;  /* 0x00000a1000007945 */ /* 0x000fe20003800200 */
[C---:B------:R-:W-:Y:S02]  /*5c30*/  SHF.L.U32 R51, R56.reuse, 0x10, RZ ;  /* 0x0000001038337819 */ /* 0x040fe400000006ff */
[C---:B------:R-:W-:Y:S02]  /*5c40*/  PRMT R49, R56.reuse, 0x8880, RZ ;  /* 0x0000888038317816 */ /* 0x040fe400000000ff */
[----:B------:R-:W-:Y:S02]  /*5c50*/  SHF.R.S32.HI R51, RZ, 0x18, R51 ;  /* 0x00000018ff337819 */ /* 0x000fe40000011433 */
[----:B------:R-:W-:Y:S02]  /*5c60*/  SHF.L.U32 R52, R56, 0x8, RZ ;  /* 0x0000000838347819 */ /* 0x000fe400000006ff */
[C---:B------:R-:W-:Y:S02]  /*5c70*/  PRMT R54, R58.reuse, 0x8880, RZ ;  /* 0x000088803a367816 */ /* 0x040fe400000000ff */
[----:B------:R-:W-:Y:S01]  /*5c80*/  SHF.L.U32 R53, R58, 0x8, RZ ;  /* 0x000000083a357819 */ /* 0x000fe200000006ff */
[----:B-1-3--:R-:W-:Y:S01]  /*5c90*/  LDTM.16dp32bit_t0_t15.x32 R4, tmem[UR4] ;  /* 0x00000004000479ee */ /* 0x00afe20008a80000 */
[----:B------:R-:W2:Y:S01]  /*5ca0*/  LDTM.16dp32bit_t16_t31.x32 R4, tmem[UR4+0x20] ;  /* 0x00002004000479ee */ /* 0x000ea20008aa0000 */
[----:B------:R-:W-:Y:S02]  /*5cb0*/  IADD3 R67, PT, PT, R95, UR49, RZ ;  /* 0x000000315f437c10 */ /* 0x000fe4000fffe0ff */
[----:B------:R-:W-:Y:S02]  /*5cc0*/  SHF.L.U32 R66, R97, 0x4, RZ ;  /* 0x0000000461427819 */ /* 0x000fe400000006ff */
[----:B------:R-:W-:Y:S02]  /*5cd0*/  SHF.R.S32.HI R53, RZ, 0x18, R53 ;  /* 0x00000018ff357819 */ /* 0x000fe40000011435 */
[----:B------:R-:W-:Y:S02]  /*5ce0*/  IADD3 R109, PT, PT, R67, R66, RZ ;  /* 0x00000042436d7210 */ /* 0x000fe40007ffe0ff */
[----:B------:R-:W-:Y:S02]  /*5cf0*/  ISETP.NE.AND P0, PT, R105, RZ, PT ;  /* 0x000000ff6900720c */ /* 0x000fe40003f05270 */
[----:B------:R-:W-:Y:S01]  /*5d00*/  ISETP.NE.AND P6, PT, R72, RZ, PT ;  /* 0x000000ff4800720c */ /* 0x000fe20003fc5270 */
[----:B--2---:R-:W-:Y:S11]  /*5d10*/  IMAD R0, R47, R4, RZ ;  /* 0x000000042f007224 */ /* 0x004ff600078e02ff */
[----:B------:R-:W-:Y:S01]  /*5d20*/  @!UPT UIADD3 URZ, UPT, UPT, URZ, URZ, URZ ;  /* 0x000000fffffff290 */ /* 0x000fe2000fffe0ff */
[----:B------:R-:W-:Y:S01]  /*5d30*/  @P6 SHF.L.U32 R74, R99, 0x1f, RZ ;  /* 0x0000001f634a6819 */ /* 0x000fe200000006ff */
[----:B------:R-:W-:Y:S02]  /*5d40*/  IMAD R2, R47, R5, RZ ;  /* 0x000000052f027224 */ /* 0x000fe400078e02ff */
[----:B------:R-:W-:Y:S01]  /*5d50*/  IMAD R0, R49, R50, R0 ;  /* 0x0000003231007224 */ /* 0x000fe200078e0200 */
[----:B------:R-:W-:Y:S01]  /*5d60*/  SHF.R.S32.HI R49, RZ, 0x18, R52 ;  /* 0x00000018ff317819 */ /* 0x000fe20000011434 */
[----:B------:R-:W-:Y:S01]  /*5d70*/  IMAD R3, R47, R6, RZ ;  /* 0x000000062f037224 */ /* 0x000fe200078e02ff */
[----:B------:R-:W-:Y:S01]  /*5d80*/  SHF.L.U32 R52, R57, 0x10, RZ ;  /* 0x0000001039347819 */ /* 0x000fe200000006ff */
[-C--:B------:R-:W-:Y:S01]  /*5d90*/  IMAD R2, R51, R50.reuse, R2 ;  /* 0x0000003233027224 */ /* 0x080fe200078e0202 */
[----:B------:R-:W-:Y:S01]  /*5da0*/  SHF.R.S32.HI R51, RZ, 0x18, R56 ;  /* 0x00000018ff337819 */ /* 0x000fe20000011438 */
[----:B------:R-:W-:Y:S02]  /*5db0*/  IMAD R7, R47, R7, RZ ;  /* 0x000000072f077224 */ /* 0x000fe400078e02ff */
[-C--:B------:R-:W-:Y:S01]  /*5dc0*/  IMAD R3, R49, R50.reuse, R3 ;  /* 0x0000003231037224 */ /* 0x080fe200078e0203 */
[----:B------:R-:W-:Y:S01]  /*5dd0*/  PRMT R49, R57, 0x8880, RZ ;  /* 0x0000888039317816 */ /* 0x000fe200000000ff */
[----:B------:R-:W-:Y:S01]  /*5de0*/  IMAD R7, R51, R50, R7 ;  /* 0x0000003233077224 */ /* 0x000fe200078e0207 */
[----:B------:R-:W-:Y:S01]  /*5df0*/  SHF.R.S32.HI R51, RZ, 0x18, R52 ;  /* 0x00000018ff337819 */ /* 0x000fe20000011434 */
[----:B------:R-:W-:Y:S02]  /*5e00*/  IMAD R4, R47, R8, RZ ;  /* 0x000000082f047224 */ /* 0x000fe400078e02ff */
[----:B------:R-:W-:Y:S01]  /*5e10*/  IMAD.SHL.U32 R52, R57, 0x100, RZ ;  /* 0x0000010039347824 */ /* 0x000fe200078e00ff */
[----:B------:R-:W-:Y:S01]  /*5e20*/  I2IP.S8.S32.SAT R55, R7, R3, RZ ;  /* 0x0000000307377239 */ /* 0x000fe200000014ff */
[----:B------:R-:W-:Y:S02]  /*5e30*/  IMAD R5, R47, R9, RZ ;  /* 0x000000092f057224 */ /* 0x000fe400078e02ff */
[----:B------:R-:W-:Y:S01]  /*5e40*/  IMAD R4, R49, R50, R4 ;  /* 0x0000003231047224 */ /* 0x000fe200078e0204 */
[----:B------:R-:W-:Y:S01]  /*5e50*/  SHF.R.S32.HI R49, RZ, 0x18, R52 ;  /* 0x00000018ff317819 */ /* 0x000fe20000011434 */
[----:B------:R-:W-:Y:S01]  /*5e60*/  IMAD R6, R47, R10, RZ ;  /* 0x0000000a2f067224 */ /* 0x000fe200078e02ff */
[----:B------:R-:W-:Y:S01]  /*5e70*/  I2IP.S8.S32.SAT R68, R2, R0, R55 ;  /* 0x0000000002447239 */ /* 0x000fe20000001437 */
[-C--:B------:R-:W-:Y:S01]  /*5e80*/  IMAD R5, R51, R50.reuse, R5 ;  /* 0x0000003233057224 */ /* 0x080fe200078e0205 */
[----:B------:R-:W-:Y:S01]  /*5e90*/  SHF.L.U32 R52, R58, 0x10, RZ ;  /* 0x000000103a347819 */ /* 0x000fe200000006ff */
[----:B------:R-:W-:Y:S01]  /*5ea0*/  IMAD R11, R47, R11, RZ ;  /* 0x0000000b2f0b7224 */ /* 0x000fe200078e02ff */
[----:B------:R-:W-:Y:S01]  /*5eb0*/  SHF.R.S32.HI R51, RZ, 0x18, R57 ;  /* 0x00000018ff337819 */ /* 0x000fe20000011439 */
[----:B------:R-:W-:Y:S01]  /*5ec0*/  IMAD R6, R49, R50, R6 ;  /* 0x0000003231067224 */ /* 0x000fe200078e0206 */
[----:B------:R-:W-:Y:S01]  /*5ed0*/  SHF.R.S32.HI R52, RZ, 0x18, R52 ;  /* 0x00000018ff347819 */ /* 0x000fe20000011434 */
[C---:B------:R-:W-:Y:S02]  /*5ee0*/  IMAD R8, R47.reuse, R12, RZ ;  /* 0x0000000c2f087224 */ /* 0x040fe400078e02ff */
[----:B------:R-:W-:Y:S02]  /*5ef0*/  IMAD.MOV.U32 R49, RZ, RZ, R54 ;  /* 0x000000ffff317224 */ /* 0x000fe400078e0036 */
[----:B------:R-:W-:Y:S02]  /*5f00*/  IMAD R9, R47, R13, RZ ;  /* 0x0000000d2f097224 */ /* 0x000fe400078e02ff */
[----:B------:R-:W-:Y:S01]  /*5f10*/  IMAD R11, R51, R50, R11 ;  /* 0x00000032330b7224 */ /* 0x000fe200078e020b */
[----:B------:R-:W-:Y:S01]  /*5f20*/  SHF.R.S32.HI R51, RZ, 0x18, R58 ;  /* 0x00000018ff337819 */ /* 0x000fe2000001143a */
[----:B------:R-:W-:Y:S02]  /*5f30*/  IMAD R10, R47, R14, RZ ;  /* 0x0000000e2f0a7224 */ /* 0x000fe400078e02ff */
[----:B------:R-:W-:Y:S01]  /*5f40*/  IMAD R8, R49, R50, R8 ;  /* 0x0000003231087224 */ /* 0x000fe200078e0208 */
[----:B------:R-:W-:Y:S01]  /*5f50*/  I2IP.S8.S32.SAT R69, R11, R6, RZ ;  /* 0x000000060b457239 */ /* 0x000fe200000014ff */
[----:B------:R-:W-:Y:S01]  /*5f60*/  IMAD R15, R47, R15, RZ ;  /* 0x0000000f2f0f7224 */ /* 0x000fe200078e02ff */
[----:B------:R-:W-:Y:S01]  /*5f70*/  PRMT R49, R59, 0x8880, RZ ;  /* 0x000088803b317816 */ /* 0x000fe200000000ff */
[----:B------:R-:W-:Y:S01]  /*5f80*/  IMAD R9, R52, R50, R9 ;  /* 0x0000003234097224 */ /* 0x000fe200078e0209 */
[----:B------:R-:W-:Y:S01]  /*5f90*/  I2IP.S8.S32.SAT R69, R5, R4, R69 ;  /* 0x0000000405457239 */ /* 0x000fe20000001445 */
[-C--:B------:R-:W-:Y:S01]  /*5fa0*/  IMAD R10, R53, R50.reuse, R10 ;  /* 0x00000032350a7224 */ /* 0x080fe200078e020a */
[----:B------:R-:W-:Y:S01]  /*5fb0*/  SHF.L.U32 R53, R59, 0x8, RZ ;  /* 0x000000083b357819 */ /* 0x000fe200000006ff */
[----:B------:R-:W-:Y:S01]  /*5fc0*/  IMAD R15, R51, R50, R15 ;  /* 0x00000032330f7224 */ /* 0x000fe200078e020f */
[----:B------:R-:W-:Y:S01]  /*5fd0*/  SHF.L.U32 R51, R59, 0x10, RZ ;  /* 0x000000103b337819 */ /* 0x000fe200000006ff */
[C---:B------:R-:W-:Y:S01]  /*5fe0*/  IMAD R12, R47.reuse, R16, RZ ;  /* 0x000000102f0c7224 */ /* 0x040fe200078e02ff */
[----:B------:R-:W-:Y:S01]  /*5ff0*/  SHF.R.S32.HI R53, RZ, 0x18, R53 ;  /* 0x00000018ff357819 */ /* 0x000fe20000011435 */
[C---:B------:R-:W-:Y:S01]  /*6000*/  IMAD R13, R47.reuse, R17, RZ ;  /* 0x000000112f0d7224 */ /* 0x040fe200078e02ff */
[----:B------:R-:W-:Y:S01]  /*6010*/  SHF.R.S32.HI R51, RZ, 0x18, R51 ;  /* 0x00000018ff337819 */ /* 0x000fe20000011433 */
[----:B------:R-:W-:Y:S01]  /*6020*/  IMAD R14, R47, R18, RZ ;  /* 0x000000122f0e7224 */ /* 0x000fe200078e02ff */
[----:B------:R-:W-:Y:S01]  /*6030*/  I2IP.S8.S32.SAT R70, R15, R10, RZ ;  /* 0x0000000a0f467239 */ /* 0x000fe200000014ff */
[----:B------:R-:W-:Y:S01]  /*6040*/  IMAD R12, R49, R50, R12 ;  /* 0x00000032310c7224 */ /* 0x000fe200078e020c */
[----:B------:R-:W-:Y:S01]  /*6050*/  SHF.R.S32.HI R49, RZ, 0x18, R59 ;  /* 0x00000018ff317819 */ /* 0x000fe2000001143b */
[----:B------:R-:W-:Y:S01]  /*6060*/  IMAD R19, R47, R19, RZ ;  /* 0x000000132f137224 */ /* 0x000fe200078e02ff */
[----:B------:R-:W-:Y:S01]  /*6070*/  I2IP.S8.S32.SAT R70, R9, R8, R70 ;  /* 0x0000000809467239 */ /* 0x000fe20000001446 */
[-C--:B------:R-:W-:Y:S01]  /*6080*/  IMAD R13, R51, R50.reuse, R13 ;  /* 0x00000032330d7224 */ /* 0x080fe200078e020d */
[C---:B------:R-:W-:Y:S01]  /*6090*/  PRMT R51, R60.reuse, 0x8880, RZ ;  /* 0x000088803c337816 */ /* 0x040fe200000000ff */
[-C--:B------:R-:W-:Y:S01]  /*60a0*/  IMAD R14, R53, R50.reuse, R14 ;  /* 0x00000032350e7224 */ /* 0x080fe200078e020e */
[----:B------:R-:W-:Y:S01]  /*60b0*/  PRMT R53, R61, 0x8880, RZ ;  /* 0x000088803d357816 */ /* 0x000fe200000000ff */
[----:B------:R-:W-:Y:S01]  /*60c0*/  IMAD R19, R49, R50, R19 ;  /* 0x0000003231137224 */ /* 0x000fe200078e0213 */
[----:B------:R-:W-:Y:S01]  /*60d0*/  MOV R49, R51 ;  /* 0x0000003300317202 */ /* 0x000fe20000000f00 */
[----:B------:R-:W-:Y:S02]  /*60e0*/  IMAD R16, R47, R20, RZ ;  /* 0x000000142f107224 */ /* 0x000fe400078e02ff */
[C---:B------:R-:W-:Y:S01]  /*60f0*/  IMAD.U32 R52, R60.reuse, 0x10000, RZ ;  /* 0x000100003c347824 */ /* 0x040fe200078e00ff */
[----:B------:R-:W-:Y:S01]  /*6100*/  I2IP.S8.S32.SAT R71, R19, R14, RZ ;  /* 0x0000000e13477239 */ /* 0x000fe200000014ff */
[----:B------:R-:W-:Y:S01]  /*6110*/  IMAD R16, R49, R50, R16 ;  /* 0x0000003231107224 */ /* 0x000fe200078e0210 */
[----:B------:R-:W-:Y:S01]  /*6120*/  SHF.L.U32 R49, R60, 0x8, RZ ;  /* 0x000000083c317819 */ /* 0x000fe200000006ff */
[C---:B------:R-:W-:Y:S01]  /*6130*/  IMAD R17, R47.reuse, R21, RZ ;  /* 0x000000152f117224 */ /* 0x040fe200078e02ff */
[----:B------:R-:W-:Y:S01]  /*6140*/  SHF.R.S32.HI R51, RZ, 0x18, R52 ;  /* 0x00000018ff337819 */ /* 0x000fe20000011434 */
[C---:B------:R-:W-:Y:S01]  /*6150*/  IMAD R18, R47.reuse, R22, RZ ;  /* 0x000000162f127224 */ /* 0x040fe200078e02ff */
[----:B------:R-:W-:Y:S01]  /*6160*/  SHF.R.S32.HI R49, RZ, 0x18, R49 ;  /* 0x00000018ff317819 */ /* 0x000fe20000011431 */
[----:B------:R-:W-:Y:S01]  /*6170*/  IMAD R23, R47, R23, RZ ;  /* 0x000000172f177224 */ /* 0x000fe200078e02ff */
[----:B------:R-:W-:Y:S01]  /*6180*/  I2IP.S8.S32.SAT R71, R13, R12, R71 ;  /* 0x0000000c0d477239 */ /* 0x000fe20000001447 */
[----:B------:R-:W-:Y:S01]  /*6190*/  IMAD R17, R51, R50, R17 ;  /* 0x0000003233117224 */ /* 0x000fe200078e0211 */
[C---:B------:R-:W-:Y:S01]  /*61a0*/  SHF.L.U32 R52, R61.reuse, 0x10, RZ ;  /* 0x000000103d347819 */ /* 0x040fe200000006ff */
[----:B------:R-:W-:Y:S01]  /*61b0*/  IMAD.SHL.U32 R54, R61, 0x100, RZ ;  /* 0x000001003d367824 */ /* 0x000fe200078e00ff */
[----:B------:R-:W-:Y:S01]  /*61c0*/  SHF.R.S32.HI R51, RZ, 0x18, R60 ;  /* 0x00000018ff337819 */ /* 0x000fe2000001143c */
[----:B------:R-:W-:Y:S01]  /*61d0*/  IMAD R20, R47, R24, RZ ;  /* 0x000000182f147224 */ /* 0x000fe200078e02ff */
[----:B------:R1:W-:Y:S01]  /*61e0*/  STS.128 [R95+UR49+0x4200], R68 ;  /* 0x004200445f007988 */ /* 0x0003e20008000c31 */
[-C--:B------:R-:W-:Y:S01]  /*61f0*/  IMAD R18, R49, R50.reuse, R18 ;  /* 0x0000003231127224 */ /* 0x080fe200078e0212 */
[----:B------:R-:W-:Y:S01]  /*6200*/  SHF.R.S32.HI R52, RZ, 0x18, R52 ;  /* 0x00000018ff347819 */ /* 0x000fe20000011434 */
[----:B------:R-:W-:Y:S01]  /*6210*/  IMAD R21, R47, R25, RZ ;  /* 0x000000192f157224 */ /* 0x000fe200078e02ff */
[----:B------:R-:W-:Y:S01]  /*6220*/  SHF.R.S32.HI R49, RZ, 0x18, R54 ;  /* 0x00000018ff317819 */ /* 0x000fe20000011436 */
[----:B------:R-:W-:Y:S01]  /*6230*/  IMAD R23, R51, R50, R23 ;  /* 0x0000003233177224 */ /* 0x000fe200078e0217 */
[----:B------:R-:W-:Y:S01]  /*6240*/  SHF.R.S32.HI R51, RZ, 0x18, R61 ;  /* 0x00000018ff337819 */ /* 0x000fe2000001143d */
[----:B------:R-:W-:Y:S01]  /*6250*/  IMAD R22, R47, R26, RZ ;  /* 0x0000001a2f167224 */ /* 0x000fe200078e02ff */
[----:B------:R-:W-:Y:S01]  /*6260*/  SHF.R.S32.HI R54, RZ, 0x18, R63 ;  /* 0x00000018ff367819 */ /* 0x000fe2000001143f */
[----:B------:R-:W-:Y:S01]  /*6270*/  IMAD R20, R53, R50, R20 ;  /* 0x0000003235147224 */ /* 0x000fe200078e0214 */
[----:B------:R-:W-:Y:S01]  /*6280*/  I2IP.S8.S32.SAT R76, R23, R18, RZ ;  /* 0x00000012174c7239 */ /* 0x000fe200000014ff */
[----:B------:R-:W-:Y:S01]  /*6290*/  IMAD R27, R47, R27, RZ ;  /* 0x0000001b2f1b7224 */ /* 0x000fe200078e02ff */
[----:B------:R-:W-:Y:S01]  /*62a0*/  SHF.L.U32 R53, R62, 0x8, RZ ;  /* 0x000000083e357819 */ /* 0x000fe200000006ff */
[-C--:B------:R-:W-:Y:S01]  /*62b0*/  IMAD R21, R52, R50.reuse, R21 ;  /* 0x0000003234157224 */ /* 0x080fe200078e0215 */
[C---:B------:R-:W-:Y:S01]  /*62c0*/  SHF.L.U32 R52, R62.reuse, 0x10, RZ ;  /* 0x000000103e347819 */ /* 0x040fe200000006ff */
[----:B------:R-:W-:Y:S01]  /*62d0*/  IMAD R22, R49, R50, R22 ;  /* 0x0000003231167224 */ /* 0x000fe200078e0216 */
[----:B------:R-:W-:Y:S01]  /*62e0*/  PRMT R49, R62, 0x8880, RZ ;  /* 0x000088803e317816 */ /* 0x000fe200000000ff */
[----:B------:R-:W-:Y:S01]  /*62f0*/  IMAD R24, R47, R28, RZ ;  /* 0x0000001c2f187224 */ /* 0x000fe200078e02ff */
[----:B------:R-:W-:Y:S01]  /*6300*/  I2IP.S8.S32.SAT R76, R17, R16, R76 ;  /* 0x00000010114c7239 */ /* 0x000fe2000000144c */
[----:B------:R-:W-:Y:S01]  /*6310*/  IMAD R27, R51, R50, R27 ;  /* 0x00000032331b7224 */ /* 0x000fe200078e021b */
[----:B------:R-:W-:Y:S01]  /*6320*/  SHF.R.S32.HI R51, RZ, 0x18, R52 ;  /* 0x00000018ff337819 */ /* 0x000fe20000011434 */
[C---:B------:R-:W-:Y:S01]  /*6330*/  IMAD R25, R47.reuse, R29, RZ ;  /* 0x0000001d2f197224 */ /* 0x040fe200078e02ff */
[----:B------:R-:W-:Y:S01]  /*6340*/  SHF.R.S32.HI R53, RZ, 0x18, R53 ;  /* 0x00000018ff357819 */ /* 0x000fe20000011435 */
[----:B------:R-:W-:Y:S01]  /*6350*/  IMAD R26, R47, R30, RZ ;  /* 0x0000001e2f1a7224 */ /* 0x000fe200078e02ff */
[----:B------:R-:W-:Y:S01]  /*6360*/  I2IP.S8.S32.SAT R77, R27, R22, RZ ;  /* 0x000000161b4d7239 */ /* 0x000fe200000014ff */
[-C--:B------:R-:W-:Y:S01]  /*6370*/  IMAD R24, R49, R50.reuse, R24 ;  /* 0x0000003231187224 */ /* 0x080fe200078e0218 */
[----:B------:R-:W-:Y:S01]  /*6380*/  SHF.L.U32 R52, R63, 0x10, RZ ;  /* 0x000000103f347819 */ /* 0x000fe200000006ff */
[----:B------:R-:W-:Y:S01]  /*6390*/  IMAD R25, R51, R50, R25 ;  /* 0x0000003233197224 */ /* 0x000fe200078e0219 */
[----:B------:R-:W-:Y:S01]  /*63a0*/  I2IP.S8.S32.SAT R77, R21, R20, R77 ;  /* 0x00000014154d7239 */ /* 0x000fe2000000144d */
[----:B------:R-:W-:Y:S01]  /*63b0*/  IMAD R26, R53, R50, R26 ;  /* 0x00000032351a7224 */ /* 0x000fe200078e021a */
[----:B------:R-:W-:Y:S01]  /*63c0*/  SHF.R.S32.HI R49, RZ, 0x18, R62 ;  /* 0x00000018ff317819 */ /* 0x000fe2000001143e */
[----:B------:R-:W-:Y:S01]  /*63d0*/  IMAD R31, R47, R31, RZ ;  /* 0x0000001f2f1f7224 */ /* 0x000fe200078e02ff */
[C---:B------:R-:W-:Y:S01]  /*63e0*/  PRMT R51, R63.reuse, 0x8880, RZ ;  /* 0x000088803f337816 */ /* 0x040fe200000000ff */
[----:B------:R-:W-:Y:S01]  /*63f0*/  IMAD.SHL.U32 R53, R63, 0x100, RZ ;  /* 0x000001003f357824 */ /* 0x000fe200078e00ff */
[----:B------:R-:W-:Y:S01]  /*6400*/  SHF.R.S32.HI R52, RZ, 0x18, R52 ;  /* 0x00000018ff347819 */ /* 0x000fe20000011434 */
[C---:B------:R-:W-:Y:S02]  /*6410*/  IMAD R28, R47.reuse, R32, RZ ;  /* 0x000000202f1c7224 */ /* 0x040fe400078e02ff */
[----:B------:R-:W-:Y:S01]  /*6420*/  IMAD R29, R47, R33, RZ ;  /* 0x000000212f1d7224 */ /* 0x000fe200078e02ff */
[----:B------:R-:W-:Y:S01]  /*6430*/  SHF.R.S32.HI R53, RZ, 0x18, R53 ;  /* 0x00000018ff357819 */ /* 0x000fe20000011435 */
[-C--:B------:R-:W-:Y:S02]  /*6440*/  IMAD R31, R49, R50.reuse, R31 ;  /* 0x00000032311f7224 */ /* 0x080fe400078e021f */
[----:B------:R-:W-:Y:S02]  /*6450*/  IMAD R28, R51, R50, R28 ;  /* 0x00000032331c7224 */ /* 0x000fe400078e021c */
[----:B------:R-:W-:Y:S01]  /*6460*/  IMAD R30, R47, R34, RZ ;  /* 0x000000222f1e7224 */ /* 0x000fe200078e02ff */
[----:B------:R-:W-:Y:S01]  /*6470*/  I2IP.S8.S32.SAT R55, R31, R26, RZ ;  /* 0x0000001a1f377239 */ /* 0x000fe200000014ff */
[----:B------:R-:W-:Y:S02]  /*6480*/  IMAD R29, R52, R50, R29 ;  /* 0x00000032341d7224 */ /* 0x000fe400078e021d */
[----:B------:R-:W-:Y:S01]  /*6490*/  IMAD R35, R47, R35, RZ ;  /* 0x000000232f237224 */ /* 0x000fe200078e02ff */
[----:B------:R-:W-:Y:S01]  /*64a0*/  I2IP.S8.S32.SAT R78, R25, R24, R55 ;  /* 0x00000018194e7239 */ /* 0x000fe20000001437 */
[-C--:B------:R-:W-:Y:S01]  /*64b0*/  IMAD R30, R53, R50.reuse, R30 ;  /* 0x00000032351e7224 */ /* 0x080fe200078e021e */
[----:B------:R-:W-:Y:S01]  /*64c0*/  LEA R55, R100, UR49, 0x3 ;  /* 0x0000003164377c11 */ /* 0x000fe2000f8e18ff */
[----:B------:R-:W-:Y:S05]  /*64d0*/  IMAD R35, R54, R50, R35 ;  /* 0x0000003236237224 */ /* 0x000fea00078e0223 */
[----:B------:R-:W-:Y:S04]  /*64e0*/  I2IP.S8.S32.SAT R73, R35, R30, RZ ;  /* 0x0000001e23497239 */ /* 0x000fe800000014ff */
[----:B------:R-:W-:Y:S05]  /*64f0*/  I2IP.S8.S32.SAT R79, R29, R28, R73 ;  /* 0x0000001c1d4f7239 */ /* 0x000fea0000001449 */
[----:B------:R1:W-:Y:S01]  /*6500*/  STS.128 [R109+0x4210], R76 ;  /* 0x0042104c6d007388 */ /* 0x0003e20000000c00 */
[----:B------:R-:W-:Y:S01]  /*6510*/  @!PT LDS RZ, [RZ] ;  /* 0x00000000fffff984 */ /* 0x000fe20000000800 */
[----:B------:R-:W-:Y:S01]  /*6520*/  @!PT LDS RZ, [RZ] ;  /* 0x00000000fffff984 */ /* 0x000fe20000000800 */
[----:B------:R-:W-:Y:S01]  /*6530*/  @!PT LDS RZ, [RZ] ;  /* 0x00000000fffff984 */ /* 0x000fe20000000800 */
[----:B------:R-:W-:Y:S01]  /*6540*/  @!PT LDS RZ, [RZ] ;  /* 0x00000000fffff984 */ /* 0x000fe20000000800 */
[----:B------:R2:W-:Y:S07]  /*6550*/  MEMBAR.ALL.CTA ;  /* 0x0000000000007992 */ /* 0x0005ee0000008000 */
[----:B--2---:R-:W2:Y:S02]  /*6560*/  FENCE.VIEW.ASYNC.S ;  /* 0x00000000000073c6 */ /* 0x004ea40000000000 */
[----:B--2---:R-:W-:Y:S06]  /*6570*/  BAR.SYNC.DEFER_BLOCKING 0x1, 0x80 ;  /* 0x0042000000007b1d */ /* 0x004fec0000010000 */
[----:B------:R-:W-:Y:S05]  /*6580*/  @P0 BRA `(.L_x_98) ;  /* 0x0000000000280947 */ /* 0x000fea0003800000 */
[----:B------:R-:W-:Y:S02]  /*6590*/  UIADD3 UR4, UPT, UPT, UR49, 0x4200, URZ ;  /* 0x0000420031047890 */ /* 0x000fe4000fffe0ff */
[----:B------:R-:W-:Y:S01]  /*65a0*/  UIADD3 UR6, UP0, UPT, UR52, 0x680, URZ ;  /* 0x0000068034067890 */ /* 0x000fe2000ff1e0ff */
[----:B------:R-:W-:Y:S03]  /*65b0*/  UMOV UR43, UR36 ;  /* 0x00000024002b7c82 */ /* 0x000fe60008000000 */
[----:B------:R-:W-:Y:S01]  /*65c0*/  MOV R104, UR4 ;  /* 0x0000000400687c02 */ /* 0x000fe20008000f00 */
[----:B------:R-:W-:Y:S03]  /*65d0*/  UIADD3.X UR7, UPT, UPT, URZ, UR53, URZ, UP0, !UPT ;  /* 0x00000035ff077290 */ /* 0x000fe600087fe4ff */
[----:B------:R-:W-:Y:S11]  /*65e0*/  R2UR UR40, R104 ;  /* 0x00000000682872ca */ /* 0x000ff600000e0000 */
[----:B------:R-:W-:Y:S02]  /*65f0*/  @!UPT UIADD3 URZ, UPT, UPT, URZ, URZ, URZ ;  /* 0x000000fffffff290 */ /* 0x000fe4000fffe0ff */
[----:B------:R2:W-:Y:S01]  /*6600*/  UTMASTG.3D [UR40], [UR6] ;  /* 0x00000028060073b5 */ /* 0x0005e20008010000 */
[----:B------:R0:W-:Y:S01]  /*6610*/  UTMACMDFLUSH ;  /* 0x00000000000079b7 */ /* 0x0001e20000000000 */
[----:B--2---:R-:W-:Y:S04]  /*6620*/  DEPBAR.LE SB0, 0x1 ;  /* 0x000080400000791a */ /* 0x004fe80000000000 */
.L_x_98:
[----:B------:R-:W-:Y:S05]  /*6630*/  BSYNC.RECONVERGENT B0 ;  /* 0x0000000000007941 */ /* 0x000fea0003800200 */
.L_x_97:
[----:B------:R-:W-:Y:S06]  /*6640*/  BAR.SYNC.DEFER_BLOCKING 0x1, 0x80 ;  /* 0x0042000000007b1d */ /* 0x000fec0000010000 */
[----:B------:R-:W2:Y:S01]  /*6650*/  @P6 SYNCS.PHASECHK.TRANS64.TRYWAIT P0, [R55+URZ+0x30], R74 ;  /* 0x0000304a370065a7 */ /* 0x000ea200080011ff */
[----:B------:R-:W-:Y:S01]  /*6660*/  BSSY B1, `(.L_x_99) ;  /* 0x000001f000017945 */ /* 0x000fe20003800000 */
[----:B--2---:R-:W-:Y:S03]  /*6670*/  @P6 SEL R64, RZ, 0x1, !P0 ;  /* 0x00000001ff406807 */ /* 0x004fe60004000000 */
[----:B------:R-:W-:Y:S05]  /*6680*/  @!P6 BRA `(.L_x_100) ;  /* 0x000000000070e947 */ /* 0x000fea0003800000 */
[----:B------:R-:W-:Y:S01]  /*6690*/  ISETP.NE.AND P1, PT, R65, RZ, PT ;  /* 0x000000ff4100720c */ /* 0x000fe20003f25270 */
[----:B------:R-:W-:Y:S01]  /*66a0*/  BSSY B0, `(.L_x_101) ;  /* 0x0000008000007945 */ /* 0x000fe20003800000 */
[----:B------:R-:W-:Y:S11]  /*66b0*/  ISETP.NE.AND P0, PT, R64, RZ, PT ;  /* 0x000000ff4000720c */ /* 0x000ff60003f05270 */
[----:B------:R-:W-:Y:S04]  /*66c0*/  @P1 IMAD R3, R100, 0x1000, R67 ;  /* 0x0000100064031824 */ /* 0x000fe800078e0243 */
[----:B------:R-:W-:Y:S01]  /*66d0*/  @P1 IMAD.IADD R2, R66, 0x1, R3 ;  /* 0x0000000142021824 */ /* 0x000fe200078e0203 */
[----:B------:R-:W-:Y:S06]  /*66e0*/  @P0 BRA `(.L_x_102) ;  /* 0x00000000000c0947 */ /* 0x000fec0003800000 */
[----:B------:R-:W-:Y:S04]  /*66f0*/  SHF.L.U32 R0, R99, 0x1f, RZ ;  /* 0x0000001f63007819 */ /* 0x000fe800000006ff */
[----:B------:R-:W2:Y:S02]  /*6700*/  SYNCS.PHASECHK.TRANS64.TRYWAIT P0, [R55+URZ+0x30], R0 ;  /* 0x00003000370075a7 */ /* 0x000ea400080011ff */
[----:B--2---:R-:W-:Y:S05]  /*6710*/  @!P0 BRA `(.L_x_103) ;  /* 0x0000003000bc8947 */ /* 0x004fea0003800000 */
.L_x_102:
[----:B------:R-:W-:Y:S05]  /*6720*/  BSYNC B0 ;  /* 0x0000000000007941 */ /* 0x000fea0003800000 */
.L_x_101:
[----:B------:R-:W-:Y:S01]  /*6730*/  ISETP.NE.AND P0, PT, R65, RZ, PT ;  /* 0x000000ff4100720c */ /* 0x000fe20003f05270 */
[----:B--2---:R-:W-:Y:S02]  /*6740*/  VIADD R55, R55, 0x50 ;  /* 0x0000005037377836 */ /* 0x004fe40000000000 */
[----:B------:R-:W-:Y:S02]  /*6750*/  IMAD.U32 R0, RZ, RZ, UR37 ;  /* 0x00000025ff007e24 */ /* 0x000fe4000f8e00ff */
[----:B------:R-:W-:Y:S03]  /*6760*/  VIADD R100, R100, 0x1 ;  /* 0x0000000164647836 */ /* 0x000fe60000000000 */
[----:B------:R-:W-:Y:S05]  /*6770*/  PRMT R0, R0, 0x654, R55 ;  /* 0x0000065400007816 */ /* 0x000fea0000000037 */
[----:B------:R2:W3:Y:S04]  /*6780*/  @P0 LDS.128 R56, [R3+0x200] ;  /* 0x0002000003380984 */ /* 0x0004e80000000c00 */
[----:B------:R2:W4:Y:S01]  /*6790*/  @P0 LDS.128 R60, [R2+0x210] ;  /* 0x00021000023c0984 */ /* 0x0005220000000c00 */
        /* <DEDUP_REMOVED lines=10> */
[----:B--23--:R-:W-:Y:S02]  /*6840*/  LOP3.LUT R99, R99, R0, RZ, 0x3c, !PT ;  /* 0x0000000063637212 */ /* 0x00cfe400078e3cff */
.L_x_100:
[----:B------:R-:W-:Y:S05]  /*6850*/  BSYNC B1 ;  /* 0x0000000000017941 */ /* 0x000fea0003800000 */
.L_x_99:
[----:B------:R-:W-:Y:S05]  /*6860*/  VIADD R3, R48, 0x40 ;  /* 0x0000004030037836 */ /* 0x000fea0000000000 */
[----:B------:R-:W-:Y:S04]  /*6870*/  SHF.R.U32.HI R3, RZ, 0x15, R3 ;  /* 0x00000015ff037819 */ /* 0x000fe80000011603 */
[----:B------:R-:W-:Y:S11]  /*6880*/  LOP3.LUT P0, RZ, R3, 0x3, R96, 0x48, !PT ;  /* 0x0000000303ff7812 */ /* 0x000ff60007804860 */
[----:B------:R-:W-:Y:S02]  /*6890*/  @!UPT UIADD3 URZ, UPT, UPT, URZ, URZ, URZ ;  /* 0x000000fffffff290 */ /* 0x000fe4000fffe0ff */
[----:B------:R-:W-:Y:S05]  /*68a0*/  @!P0 BRA `(.L_x_104) ;  /* 0x0000000000408947 */ /* 0x000fea0003800000 */
[----:B------:R-:W2:Y:S01]  /*68b0*/  LDCU.64 UR8, c[0x4][0x78] ;  /* 0x01000f00ff0877ac */ /* 0x000ea20008000a00 */
[----:B------:R-:W-:Y:S01]  /*68c0*/  MOV R3, 0x0 ;  /* 0x0000000000037802 */ /* 0x000fe20000000f00 */
[----:B------:R-:W-:Y:S02]  /*68d0*/  HFMA2 R12, -RZ, RZ, 0, 5.9604644775390625e-08 ;  /* 0x00000001ff0c7431 */ /* 0x000fe400000001ff */
[----:B------:R-:W-:Y:S02]  /*68e0*/  IMAD.MOV.U32 R8, RZ, RZ, 0x192 ;  /* 0x00000192ff087424 */ /* 0x000fe400078e00ff */
[----:B------:R-:W-:Y:S01]  /*68f0*/  IMAD.MOV.U32 R13, RZ, RZ, RZ ;  /* 0x000000ffff0d7224 */ /* 0x000fe200078e00ff */
[----:B------:R-:W3:Y:S01]  /*6900*/  LDCU.64 UR6, c[0x4][0x80] ;  /* 0x01001000ff0677ac */ /* 0x000ee20008000a00 */
[----:B------:R-:W1:Y:S01]  /*6910*/  LDC.64 R2, c[0x4][R3] ;  /* 0x0100000003027b82 */ /* 0x000e620000000a00 */
[----:B------:R-:W5:Y:S01]  /*6920*/  LDCU.64 UR4, c[0x4][0x18] ;  /* 0x01000300ff0477ac */ /* 0x000f620008000a00 */
[----:B--2---:R-:W-:Y:S01]  /*6930*/  MOV R5, UR9 ;  /* 0x0000000900057c02 */ /* 0x004fe20008000f00 */
[----:B------:R-:W-:Y:S01]  /*6940*/  IMAD.U32 R4, RZ, RZ, UR8 ;  /* 0x00000008ff047e24 */ /* 0x000fe2000f8e00ff */
[----:B---3--:R-:W-:Y:S01]  /*6950*/  MOV R7, UR7 ;  /* 0x0000000700077c02 */ /* 0x008fe20008000f00 */
[----:B------:R-:W-:Y:S01]  /*6960*/  IMAD.U32 R6, RZ, RZ, UR6 ;  /* 0x00000006ff067e24 */ /* 0x000fe2000f8e00ff */
[----:B-----5:R-:W-:Y:S01]  /*6970*/  MOV R11, UR5 ;  /* 0x00000005000b7c02 */ /* 0x020fe20008000f00 */
[----:B------:R-:W-:Y:S02]  /*6980*/  IMAD.U32 R10, RZ, RZ, UR4 ;  /* 0x00000004ff0a7e24 */ /* 0x000fe4000f8e00ff */
[----:B------:R-:W-:Y:S07]  /*6990*/  LEPC R20, `(.L_x_104) ;  /* 0x000000001014794e */ /* 0x000fee0000000000 */
[----:B-1--4-:R-:W-:Y:S05]  /*69a0*/  CALL.ABS.NOINC R2 ;  /* 0x0000000002007343 */ /* 0x012fea0003c00000 */
.L_x_104:
[----:B------:R-:W-:Y:S01]  /*69b0*/  SHF.L.U32 R51, R56, 0x10, RZ ;  /* 0x0000001038337819 */ /* 0x000fe200000006ff */
[----:B------:R-:W-:Y:S05]  /*69c0*/  WARPSYNC.ALL ;  /* 0x0000000000007948 */ /* 0x000fea0003800000 */
[----:B------:R-:W-:Y:S01]  /*69d0*/  R2UR UR4, R48 ;  /* 0x00000000300472ca */ /* 0x000fe200000e0000 */
[----:B------:R-:W-:Y:S01]  /*69e0*/  BSSY.RECONVERGENT B0, `(.L_x_105) ;  /* 0x0000099000007945 */ /* 0x000fe20003800200 */
[C---:B------:R-:W-:Y:S02]  /*69f0*/  PRMT R49, R56.reuse, 0x8880, RZ ;  /* 0x0000888038317816 */ /* 0x040fe400000000ff */
[----:B------:R-:W-:Y:S02]  /*6a00*/  SHF.R.S32.HI R51, RZ, 0x18, R51 ;  /* 0x00000018ff337819 */ /* 0x000fe40000011433 */
[----:B------:R-:W-:Y:S02]  /*6a10*/  SHF.L.U32 R52, R56, 0x8, RZ ;  /* 0x0000000838347819 */ /* 0x000fe400000006ff */
[----:B------:R-:W-:Y:S02]  /*6a20*/  SHF.L.U32 R53, R57, 0x8, RZ ;  /* 0x0000000839357819 */ /* 0x000fe400000006ff */
[----:B------:R-:W-:Y:S02]  /*6a30*/  SHF.R.S32.HI R54, RZ, 0x18, R58 ;  /* 0x00000018ff367819 */ /* 0x000fe4000001143a */
[----:B------:R-:W-:Y:S01]  /*6a40*/  SHF.R.S32.HI R53, RZ, 0x18, R53 ;  /* 0x00000018ff357819 */ /* 0x000fe20000011435 */
[----:B------:R-:W-:Y:S01]  /*6a50*/  LDTM.16dp32bit_t0_t15.x32 R4, tmem[UR4+0x40] ;  /* 0x00004004000479ee */ /* 0x000fe20008a80000 */
[----:B------:R-:W2:Y:S01]  /*6a60*/  LDTM.16dp32bit_t16_t31.x32 R4, tmem[UR4+0x60] ;  /* 0x00006004000479ee */ /* 0x000ea20008aa0000 */
[----:B----4-:R-:W-:Y:S02]  /*6a70*/  SHF.L.U32 R55, R62, 0x8, RZ ;  /* 0x000000083e377819 */ /* 0x010fe400000006ff */
[----:B------:R-:W-:Y:S02]  /*6a80*/  ISETP.NE.AND P0, PT, R105, RZ, PT ;  /* 0x000000ff6900720c */ /* 0x000fe40003f05270 */
[----:B------:R-:W-:Y:S02]  /*6a90*/  SHF.R.S32.HI R55, RZ, 0x18, R55 ;  /* 0x00000018ff377819 */ /* 0x000fe40000011437 */
[----:B------:R-:W-:Y:S01]  /*6aa0*/  ISETP.NE.AND P6, PT, R72, RZ, PT ;  /* 0x000000ff4800720c */ /* 0x000fe20003fc5270 */
[C---:B--2---:R-:W-:Y:S02]  /*6ab0*/  IMAD R0, R47.reuse, R4, RZ ;  /* 0x000000042f007224 */ /* 0x044fe400078e02ff */
        /* <DEDUP_REMOVED lines=12> */
[C---:B------:R-:W-:Y:S01]  /*6b80*/  IMAD R4, R47.reuse, R8, RZ ;  /* 0x000000082f047224 */ /* 0x040fe200078e02ff */
[----:B------:R-:W-:Y:S01]  /*6b90*/  SHF.L.U32 R52, R58, 0x10, RZ ;  /* 0x000000103a347819 */ /* 0x000fe200000006ff */
[----:B------:R-:W-:Y:S01]  /*6ba0*/  IMAD R5, R47, R9, RZ ;  /* 0x000000092f057224 */ /* 0x000fe200078e02ff */
[----:B-1----:R-:W-:Y:S01]  /*6bb0*/  I2IP.S8.S32.SAT R69, R7, R3, RZ ;  /* 0x0000000307457239 */ /* 0x002fe200000014ff */
[----:B------:R-:W-:Y:S01]  /*6bc0*/  IMAD R6, R47, R10, RZ ;  /* 0x0000000a2f067224 */ /* 0x000fe200078e02ff */
[----:B------:R-:W-:Y:S01]  /*6bd0*/  SHF.R.S32.HI R52, RZ, 0x18, R52 ;  /* 0x00000018ff347819 */ /* 0x000fe20000011434 */
[----:B------:R-:W-:Y:S01]  /*6be0*/  IMAD R4, R49, R50, R4 ;  /* 0x0000003231047224 */ /* 0x000fe200078e0204 */
[----:B------:R-:W-:Y:S01]  /*6bf0*/  I2IP.S8.S32.SAT R68, R2, R0, R69 ;  /* 0x0000000002447239 */ /* 0x000fe20000001445 */
[-C--:B------:R-:W-:Y:S01]  /*6c00*/  IMAD R5, R51, R50.reuse, R5 ;  /* 0x0000003233057224 */ /* 0x080fe200078e0205 */
[----:B------:R-:W-:Y:S01]  /*6c10*/  SHF.R.S32.HI R49, RZ, 0x18, R57 ;  /* 0x00000018ff317819 */ /* 0x000fe20000011439 */
[----:B------:R-:W-:Y:S01]  /*6c20*/  IMAD R11, R47, R11, RZ ;  /* 0x0000000b2f0b7224 */ /* 0x000fe200078e02ff */
[C---:B------:R-:W-:Y:S01]  /*6c30*/  PRMT R51, R58.reuse, 0x8880, RZ ;  /* 0x000088803a337816 */ /* 0x040fe200000000ff */
[----:B------:R-:W-:Y:S01]  /*6c40*/  IMAD R6, R53, R50, R6 ;  /* 0x0000003235067224 */ /* 0x000fe200078e0206 */
[----:B------:R-:W-:Y:S01]  /*6c50*/  SHF.L.U32 R53, R58, 0x8, RZ ;  /* 0x000000083a357819 */ /* 0x000fe200000006ff */
[C---:B------:R-:W-:Y:S02]  /*6c60*/  IMAD R8, R47.reuse, R12, RZ ;  /* 0x0000000c2f087224 */ /* 0x040fe400078e02ff */
[----:B------:R-:W-:Y:S01]  /*6c70*/  IMAD R9, R47, R13, RZ ;  /* 0x0000000d2f097224 */ /* 0x000fe200078e02ff */
[----:B------:R-:W-:Y:S01]  /*6c80*/  SHF.R.S32.HI R53, RZ, 0x18, R53 ;  /* 0x00000018ff357819 */ /* 0x000fe20000011435 */
[----:B------:R-:W-:Y:S01]  /*6c90*/  IMAD R11, R49, R50, R11 ;  /* 0x00000032310b7224 */ /* 0x000fe200078e020b */
[----:B------:R-:W-:Y:S01]  /*6ca0*/  PRMT R49, R59, 0x8880, RZ ;  /* 0x000088803b317816 */ /* 0x000fe200000000ff */
[----:B------:R-:W-:Y:S02]  /*6cb0*/  IMAD R10, R47, R14, RZ ;  /* 0x0000000e2f0a7224 */ /* 0x000fe400078e02ff */
[----:B------:R-:W-:Y:S01]  /*6cc0*/  IMAD R8, R51, R50, R8 ;  /* 0x0000003233087224 */ /* 0x000fe200078e0208 */
[----:B------:R-:W-:Y:S01]  /*6cd0*/  I2IP.S8.S32.SAT R70, R11, R6, RZ ;  /* 0x000000060b467239 */ /* 0x000fe200000014ff */
[-C--:B------:R-:W-:Y:S01]  /*6ce0*/  IMAD R9, R52, R50.reuse, R9 ;  /* 0x0000003234097224 */ /* 0x080fe200078e0209 */
[----:B------:R-:W-:Y:S01]  /*6cf0*/  SHF.L.U32 R51, R59, 0x10, RZ ;  /* 0x000000103b337819 */ /* 0x000fe200000006ff */
[----:B------:R-:W-:Y:S01]  /*6d00*/  IMAD R10, R53, R50, R10 ;  /* 0x00000032350a7224 */ /* 0x000fe200078e020a */
[----:B------:R-:W-:Y:S01]  /*6d10*/  I2IP.S8.S32.SAT R69, R5, R4, R70 ;  /* 0x0000000405457239 */ /* 0x000fe20000001446 */
[----:B------:R-:W-:Y:S01]  /*6d20*/  IMAD R15, R47, R15, RZ ;  /* 0x0000000f2f0f7224 */ /* 0x000fe200078e02ff */
[----:B------:R-:W-:Y:S01]  /*6d30*/  SHF.R.S32.HI R51, RZ, 0x18, R51 ;  /* 0x00000018ff337819 */ /* 0x000fe20000011433 */
[----:B------:R-:W-:Y:S01]  /*6d40*/  IMAD.SHL.U32 R53, R59, 0x100, RZ ;  /* 0x000001003b357824 */ /* 0x000fe200078e00ff */
[----:B------:R-:W-:Y:S01]  /*6d50*/  SHF.R.S32.HI R52, RZ, 0x18, R59 ;  /* 0x00000018ff347819 */ /* 0x000fe2000001143b */
[C---:B------:R-:W-:Y:S02]  /*6d60*/  IMAD R12, R47.reuse, R16, RZ ;  /* 0x000000102f0c7224 */ /* 0x040fe400078e02ff */
[----:B------:R-:W-:Y:S01]  /*6d70*/  IMAD R13, R47, R17, RZ ;  /* 0x000000112f0d7224 */ /* 0x000fe200078e02ff */
[----:B------:R-:W-:Y:S01]  /*6d80*/  SHF.R.S32.HI R53, RZ, 0x18, R53 ;  /* 0x00000018ff357819 */ /* 0x000fe20000011435 */
[----:B------:R-:W-:Y:S01]  /*6d90*/  IMAD R15, R54, R50, R15 ;  /* 0x00000032360f7224 */ /* 0x000fe200078e020f */
[----:B------:R-:W-:Y:S01]  /*6da0*/  SHF.L.U32 R54, R61, 0x10, RZ ;  /* 0x000000103d367819 */ /* 0x000fe200000006ff */
[----:B------:R-:W-:Y:S02]  /*6db0*/  IMAD R14, R47, R18, RZ ;  /* 0x000000122f0e7224 */ /* 0x000fe400078e02ff */
[----:B------:R-:W-:Y:S01]  /*6dc0*/  IMAD R12, R49, R50, R12 ;  /* 0x00000032310c7224 */ /* 0x000fe200078e020c */
[----:B------:R-:W-:Y:S01]  /*6dd0*/  I2IP.S8.S32.SAT R71, R15, R10, RZ ;  /* 0x0000000a0f477239 */ /* 0x000fe200000014ff */
[----:B------:R-:W-:Y:S01]  /*6de0*/  IMAD R19, R47, R19, RZ ;  /* 0x000000132f137224 */ /* 0x000fe200078e02ff */
[----:B------:R-:W-:Y:S01]  /*6df0*/  PRMT R49, R60, 0x8880, RZ ;  /* 0x000088803c317816 */ /* 0x000fe200000000ff */
[----:B------:R-:W-:Y:S01]  /*6e00*/  IMAD R13, R51, R50, R13 ;  /* 0x00000032330d7224 */ /* 0x000fe200078e020d */
[----:B------:R-:W-:Y:S01]  /*6e10*/  I2IP.S8.S32.SAT R70, R9, R8, R71 ;  /* 0x0000000809467239 */ /* 0x000fe20000001447 */
[----:B------:R-:W-:Y:S01]  /*6e20*/  IMAD R16, R47, R20, RZ ;  /* 0x000000142f107224 */ /* 0x000fe200078e02ff */
[----:B------:R-:W-:Y:S01]  /*6e30*/  SHF.R.S32.HI R54, RZ, 0x18, R54 ;  /* 0x00000018ff367819 */ /* 0x000fe20000011436 */
[-C--:B------:R-:W-:Y:S01]  /*6e40*/  IMAD R14, R53, R50.reuse, R14 ;  /* 0x00000032350e7224 */ /* 0x080fe200078e020e */
[----:B------:R-:W-:Y:S01]  /*6e50*/  PRMT R53, R61, 0x8880, RZ ;  /* 0x000088803d357816 */ /* 0x000fe200000000ff */
[-C--:B------:R-:W-:Y:S01]  /*6e60*/  IMAD R19, R52, R50.reuse, R19 ;  /* 0x0000003234137224 */ /* 0x080fe200078e0213 */
[----:B------:R-:W-:Y:S01]  /*6e70*/  SHF.R.S32.HI R52, RZ, 0x18, R60 ;  /* 0x00000018ff347819 */ /* 0x000fe2000001143c */
[----:B------:R-:W-:Y:S01]  /*6e80*/  IMAD R16, R49, R50, R16 ;  /* 0x0000003231107224 */ /* 0x000fe200078e0210 */
[C---:B------:R-:W-:Y:S01]  /*6e90*/  SHF.L.U32 R49, R60.reuse, 0x10, RZ ;  /* 0x000000103c317819 */ /* 0x040fe200000006ff */
[C---:B------:R-:W-:Y:S01]  /*6ea0*/  IMAD R17, R47.reuse, R21, RZ ;  /* 0x000000152f117224 */ /* 0x040fe200078e02ff */
[----:B------:R-:W-:Y:S01]  /*6eb0*/  SHF.L.U32 R51, R60, 0x8, RZ ;  /* 0x000000083c337819 */ /* 0x000fe200000006ff */
[C---:B------:R-:W-:Y:S01]  /*6ec0*/  IMAD R18, R47.reuse, R22, RZ ;  /* 0x000000162f127224 */ /* 0x040fe200078e02ff */
[----:B------:R-:W-:Y:S01]  /*6ed0*/  SHF.R.S32.HI R49, RZ, 0x18, R49 ;  /* 0x00000018ff317819 */ /* 0x000fe20000011431 */
[C---:B------:R-:W-:Y:S01]  /*6ee0*/  IMAD R23, R47.reuse, R23, RZ ;  /* 0x000000172f177224 */ /* 0x040fe200078e02ff */
[----:B------:R-:W-:Y:S01]  /*6ef0*/  SHF.R.S32.HI R51, RZ, 0x18, R51 ;  /* 0x00000018ff337819 */ /* 0x000fe20000011433 */
[----:B------:R-:W-:Y:S01]  /*6f00*/  IMAD R20, R47, R24, RZ ;  /* 0x000000182f147224 */ /* 0x000fe200078e02ff */
[----:B------:R-:W-:Y:S01]  /*6f10*/  I2IP.S8.S32.SAT R71, R19, R14, RZ ;  /* 0x0000000e13477239 */ /* 0x000fe200000014ff */
[----:B------:R-:W-:Y:S02]  /*6f20*/  IMAD R17, R49, R50, R17 ;  /* 0x0000003231117224 */ /* 0x000fe400078e0211 */
[----:B------:R-:W-:Y:S01]  /*6f30*/  IMAD.SHL.U32 R49, R61, 0x100, RZ ;  /* 0x000001003d317824 */ /* 0x000fe200078e00ff */
[----:B------:R-:W-:Y:S01]  /*6f40*/  I2IP.S8.S32.SAT R71, R13, R12, R71 ;  /* 0x0000000c0d477239 */ /* 0x000fe20000001447 */
[-C--:B------:R-:W-:Y:S01]  /*6f50*/  IMAD R18, R51, R50.reuse, R18 ;  /* 0x0000003233127224 */ /* 0x080fe200078e0212 */
[----:B------:R-:W-:Y:S01]  /*6f60*/  SHF.R.S32.HI R51, RZ, 0x18, R61 ;  /* 0x00000018ff337819 */ /* 0x000fe2000001143d */
[C---:B------:R-:W-:Y:S01]  /*6f70*/  IMAD R21, R47.reuse, R25, RZ ;  /* 0x000000192f157224 */ /* 0x040fe200078e02ff */
[----:B------:R-:W-:Y:S01]  /*6f80*/  SHF.R.S32.HI R49, RZ, 0x18, R49 ;  /* 0x00000018ff317819 */ /* 0x000fe20000011431 */
[----:B------:R-:W-:Y:S01]  /*6f90*/  IMAD R23, R52, R50, R23 ;  /* 0x0000003234177224 */ /* 0x000fe200078e0217 */
[----:B------:R1:W-:Y:S01]  /*6fa0*/  STS.128 [R95+UR49+0x5200], R68 ;  /* 0x005200445f007988 */ /* 0x0003e20008000c31 */
[----:B------:R-:W-:Y:S01]  /*6fb0*/  IMAD R22, R47, R26, RZ ;  /* 0x0000001a2f167224 */ /* 0x000fe200078e02ff */
[C---:B------:R-:W-:Y:S01]  /*6fc0*/  SHF.L.U32 R52, R62.reuse, 0x10, RZ ;  /* 0x000000103e347819 */ /* 0x040fe200000006ff */
        /* <DEDUP_REMOVED lines=9> */
[----:B------:R-:W-:Y:S01]  /*7060*/  SHF.R.S32.HI R49, RZ, 0x18, R62 ;  /* 0x00000018ff317819 */ /* 0x000fe2000001143e */
[----:B------:R-:W-:Y:S01]  /*7070*/  IMAD R25, R47, R29, RZ ;  /* 0x0000001d2f197224 */ /* 0x000fe200078e02ff */
[----:B------:R-:W-:Y:S01]  /*7080*/  SHF.R.S32.HI R54, RZ, 0x18, R63 ;  /* 0x00000018ff367819 */ /* 0x000fe2000001143f */
[-C--:B------:R-:W-:Y:S01]  /*7090*/  IMAD R27, R51, R50.reuse, R27 ;  /* 0x00000032331b7224 */ /* 0x080fe200078e021b */
[----:B------:R-:W-:Y:S01]  /*70a0*/  PRMT R51, R63, 0x8880, RZ ;  /* 0x000088803f337816 */ /* 0x000fe200000000ff */
[----:B------:R-:W-:Y:S01]  /*70b0*/  IMAD R24, R53, R50, R24 ;  /* 0x0000003235187224 */ /* 0x000fe200078e0218 */
[----:B------:R-:W-:Y:S01]  /*70c0*/  SHF.L.U32 R53, R63, 0x8, RZ ;  /* 0x000000083f357819 */ /* 0x000fe200000006ff */
[----:B------:R-:W-:Y:S01]  /*70d0*/  IMAD R26, R47, R30, RZ ;  /* 0x0000001e2f1a7224 */ /* 0x000fe200078e02ff */
[----:B------:R-:W-:Y:S01]  /*70e0*/  I2IP.S8.S32.SAT R73, R27, R22, RZ ;  /* 0x000000161b497239 */ /* 0x000fe200000014ff */
[----:B------:R-:W-:Y:S01]  /*70f0*/  IMAD R25, R52, R50, R25 ;  /* 0x0000003234197224 */ /* 0x000fe200078e0219 */
[----:B------:R-:W-:Y:S01]  /*7100*/  SHF.L.U32 R52, R63, 0x10, RZ ;  /* 0x000000103f347819 */ /* 0x000fe200000006ff */
[C---:B------:R-:W-:Y:S01]  /*7110*/  IMAD R31, R47.reuse, R31, RZ ;  /* 0x0000001f2f1f7224 */ /* 0x040fe200078e02ff */
[----:B------:R-:W-:Y:S01]  /*7120*/  SHF.R.S32.HI R53, RZ, 0x18, R53 ;  /* 0x00000018ff357819 */ /* 0x000fe20000011435 */
[----:B------:R-:W-:Y:S01]  /*7130*/  IMAD R28, R47, R32, RZ ;  /* 0x000000202f1c7224 */ /* 0x000fe200078e02ff */
[----:B------:R-:W-:Y:S01]  /*7140*/  SHF.R.S32.HI R52, RZ, 0x18, R52 ;  /* 0x00000018ff347819 */ /* 0x000fe20000011434 */
[----:B------:R-:W-:Y:S01]  /*7150*/  IMAD R26, R55, R50, R26 ;  /* 0x00000032371a7224 */ /* 0x000fe200078e021a */
[----:B------:R-:W-:Y:S01]  /*7160*/  I2IP.S8.S32.SAT R77, R21, R20, R73 ;  /* 0x00000014154d7239 */ /* 0x000fe20000001449 */
[----:B------:R-:W-:Y:S01]  /*7170*/  IMAD R29, R47, R33, RZ ;  /* 0x000000212f1d7224 */ /* 0x000fe200078e02ff */
[----:B------:R-:W-:Y:S01]  /*7180*/  LEA R73, R100, UR49, 0x3 ;  /* 0x0000003164497c11 */ /* 0x000fe2000f8e18ff */
        /* <DEDUP_REMOVED lines=8> */
[----:B------:R-:W-:Y:S01]  /*7210*/  @P6 SHF.L.U32 R74, R99, 0x1f, RZ ;  /* 0x0000001f634a6819 */ /* 0x000fe200000006ff */
        /* <DEDUP_REMOVED lines=12> */
[----:B------:R-:W-:Y:S02]  /*72e0*/  UIADD3 UR8, UP0, UPT, UR52, 0x680, URZ ;  /* 0x0000068034087890 */ /* 0x000fe4000ff1e0ff */
[----:B------:R-:W-:Y:S02]  /*72f0*/  UIADD3 UR5, UPT, UPT, UR41, 0x40, URZ ;  /* 0x0000004029057890 */ /* 0x000fe4000fffe0ff */
[----:B------:R-:W-:Y:S02]  /*7300*/  UIADD3 UR4, UPT, UPT, UR49, 0x5200, URZ ;  /* 0x0000520031047890 */ /* 0x000fe4000fffe0ff */
[----:B------:R-:W-:Y:S01]  /*7310*/  UIADD3.X UR9, UPT, UPT, URZ, UR53, URZ, UP0, !UPT ;  /* 0x00000035ff097290 */ /* 0x000fe200087fe4ff */
[----:B------:R-:W-:Y:S01]  /*7320*/  UMOV UR6, UR42 ;  /* 0x0000002a00067c82 */ /* 0x000fe20008000000 */
[----:B------:R-:W-:Y:S07]  /*7330*/  UMOV UR7, UR36 ;  /* 0x0000002400077c82 */ /* 0x000fee0008000000 */
[----:B------:R2:W-:Y:S01]  /*7340*/  UTMASTG.3D [UR4], [UR8] ;  /* 0x00000004080073b5 */ /* 0x0005e20008010000 */
[----:B------:R0:W-:Y:S01]  /*7350*/  UTMACMDFLUSH ;  /* 0x00000000000079b7 */ /* 0x0001e20000000000 */
[----:B--2---:R-:W-:Y:S04]  /*7360*/  DEPBAR.LE SB0, 0x1 ;  /* 0x000080400000791a */ /* 0x004fe80000000000 */
.L_x_106:
[----:B------:R-:W-:Y:S05]  /*7370*/  BSYNC.RECONVERGENT B0 ;  /* 0x0000000000007941 */ /* 0x000fea0003800200 */
.L_x_105:
        /* <DEDUP_REMOVED lines=14> */
.L_x_110:
[----:B------:R-:W-:Y:S05]  /*7460*/  BSYNC B0 ;  /* 0x0000000000007941 */ /* 0x000fea0003800000 */
.L_x_109:
        /* <DEDUP_REMOVED lines=18> */
.L_x_108:
[----:B------:R-:W-:Y:S05]  /*7590*/  BSYNC B1 ;  /* 0x0000000000017941 */ /* 0x000fea0003800000 */
.L_x_107:
        /* <DEDUP_REMOVED lines=21> */
.L_x_112:
        /* <DEDUP_REMOVED lines=8> */
[----:B------:R-:W-:Y:S02]  /*7770*/  ISETP.NE.AND P6, PT, R72, RZ, PT ;  /* 0x000000ff4800720c */ /* 0x000fe40003fc5270 */
[----:B------:R-:W-:Y:S01]  /*7780*/  SHF.R.S32.HI R53, RZ, 0x18, R53 ;  /* 0x00000018ff357819 */ /* 0x000fe20000011435 */
[----:B------:R-:W-:Y:S01]  /*7790*/  LDTM.16dp32bit_t0_t15.x32 R4, tmem[UR4+0x80] ;  /* 0x00008004000479ee */ /* 0x000fe20008a80000 */
[----:B------:R-:W2:Y:S01]  /*77a0*/  LDTM.16dp32bit_t16_t31.x32 R4, tmem[UR4+0xa0] ;  /* 0x0000a004000479ee */ /* 0x000ea20008aa0000 */
[----:B------:R-:W-:Y:S02]  /*77b0*/  SHF.R.S32.HI R54, RZ, 0x18, R58 ;  /* 0x00000018ff367819 */ /* 0x000fe4000001143a */
[----:B----4-:R-:W-:Y:S02]  /*77c0*/  SHF.L.U32 R55, R62, 0x8, RZ ;  /* 0x000000083e377819 */ /* 0x010fe400000006ff */
[----:B------:R-:W-:Y:S02]  /*77d0*/  ISETP.NE.AND P0, PT, R105, RZ, PT ;  /* 0x000000ff6900720c */ /* 0x000fe40003f05270 */
[----:B------:R-:W-:Y:S01]  /*77e0*/  SHF.R.S32.HI R55, RZ, 0x18, R55 ;  /* 0x00000018ff377819 */ /* 0x000fe20000011437 */
        /* <DEDUP_REMOVED lines=132> */
[----:B------:R-:W-:Y:S02]  /*8030*/  UIADD3 UR8, UP0, UPT, UR52, 0x680, URZ ;  /* 0x0000068034087890 */ /* 0x000fe4000ff1e0ff */
[----:B------:R-:W-:Y:S02]  /*8040*/  UIADD3 UR5, UPT, UPT, UR41, 0x80, URZ ;  /* 0x0000008029057890 */ /* 0x000fe4000fffe0ff */
[----:B------:R-:W-:Y:S01]  /*8050*/  MOV R104, UR10 ;  /* 0x0000000a00687c02 */ /* 0x000fe20008000f00 */
[----:B------:R-:W-:Y:S01]  /*8060*/  UIADD3.X UR9, UPT, UPT, URZ, UR53, URZ, UP0, !UPT ;  /* 0x00000035ff097290 */ /* 0x000fe200087fe4ff */
[----:B------:R-:W-:Y:S02]  /*8070*/  UMOV UR6, UR42 ;  /* 0x0000002a00067c82 */ /* 0x000fe40008000000 */
[----:B------:R-:W-:Y:S01]  /*8080*/  R2UR UR4, R104 ;  /* 0x00000000680472ca */ /* 0x000fe200000e0000 */
[----:B------:R-:W-:Y:S11]  /*8090*/  UMOV UR7, UR36 ;  /* 0x0000002400077c82 */ /* 0x000ff60008000000 */
[----:B------:R-:W-:Y:S01]  /*80a0*/  @!UPT UIADD3 URZ, UPT, UPT, URZ, URZ, URZ ;  /* 0x000000fffffff290 */ /* 0x000fe2000fffe0ff */
[----:B------:R2:W-:Y:S01]  /*80b0*/  UTMASTG.3D [UR4], [UR8] ;  /* 0x00000004080073b5 */ /* 0x0005e20008010000 */
[----:B------:R0:W-:Y:S01]  /*80c0*/  UTMACMDFLUSH ;  /* 0x00000000000079b7 */ /* 0x0001e20000000000 */
[----:B--2---:R-:W-:Y:S04]  /*80d0*/  DEPBAR.LE SB0, 0x1 ;  /* 0x000080400000791a */ /* 0x004fe80000000000 */
.L_x_114:
[----:B------:R-:W-:Y:S05]  /*80e0*/  BSYNC.RECONVERGENT B0 ;  /* 0x0000000000007941 */ /* 0x000fea0003800200 */
.L_x_113:
        /* <DEDUP_REMOVED lines=14> */
.L_x_118:
[----:B------:R-:W-:Y:S05]  /*81d0*/  BSYNC B0 ;  /* 0x0000000000007941 */ /* 0x000fea0003800000 */
.L_x_117:
        /* <DEDUP_REMOVED lines=18> */
.L_x_116:
[----:B------:R-:W-:Y:S05]  /*8300*/  BSYNC B1 ;  /* 0x0000000000017941 */ /* 0x000fea0003800000 */
.L_x_115:
        /* <DEDUP_REMOVED lines=21> */
.L_x_120:
[----:B------:R-:W-:Y:S01]  /*8460*/  ISETP.NE.AND P0, PT, R105, RZ, PT ;  /* 0x000000ff6900720c */ /* 0x000fe20003f05270 */
[----:B------:R-:W-:Y:S05]  /*8470*/  WARPSYNC.ALL ;  /* 0x0000000000007948 */ /* 0x000fea0003800000 */
[----:B------:R-:W-:Y:S01]  /*8480*/  IMAD.SHL.U32 R80, R57, 0x100, RZ ;  /* 0x0000010039507824 */ /* 0x000fe200078e00ff */
[----:B------:R-:W-:Y:S01]  /*8490*/  R2UR UR4, R48 ;  /* 0x00000000300472ca */ /* 0x000fe200000e0000 */
[----:B-1----:R-:W-:Y:S01]  /*84a0*/  IMAD.SHL.U32 R74, R59, 0x100, RZ ;  /* 0x000001003b4a7824 */ /* 0x002fe200078e00ff */
[C---:B------:R-:W-:Y:S01]  /*84b0*/  SHF.L.U32 R51, R56.reuse, 0x10, RZ ;  /* 0x0000001038337819 */ /* 0x040fe200000006ff */
[----:B----4-:R-:W-:Y:S01]  /*84c0*/  IMAD.SHL.U32 R68, R61, 0x100, RZ ;  /* 0x000001003d447824 */ /* 0x010fe200078e00ff */
[C---:B------:R-:W-:Y:S01]  /*84d0*/  PRMT R49, R56.reuse, 0x8880, RZ ;  /* 0x0000888038317816 */ /* 0x040fe200000000ff */
[----:B------:R-:W-:Y:S01]  /*84e0*/  BSSY.RECONVERGENT B0, `(.L_x_121) ;  /* 0x000009e000007945 */ /* 0x000fe20003800200 */
[----:B------:R-:W-:Y:S02]  /*84f0*/  SHF.L.U32 R53, R56, 0x8, RZ ;  /* 0x0000000838357819 */ /* 0x000fe400000006ff */
[----:B------:R-:W-:Y:S02]  /*8500*/  SHF.R.S32.HI R51, RZ, 0x18, R51 ;  /* 0x00000018ff337819 */ /* 0x000fe40000011433 */
[C---:B------:R-:W-:Y:S02]  /*8510*/  PRMT R82, R57.reuse, 0x8880, RZ ;  /* 0x0000888039527816 */ /* 0x040fe400000000ff */
[----:B------:R-:W-:Y:S01]  /*8520*/  SHF.R.S32.HI R53, RZ, 0x18, R53 ;  /* 0x00000018ff357819 */ /* 0x000fe20000011435 */
[----:B------:R-:W-:Y:S01]  /*8530*/  LDTM.16dp32bit_t0_t15.x32 R4, tmem[UR4+0xc0] ;  /* 0x0000c004000479ee */ /* 0x000fe20008a80000 */
[----:B------:R-:W1:Y:S01]  /*8540*/  LDTM.16dp32bit_t16_t31.x32 R4, tmem[UR4+0xe0] ;  /* 0x0000e004000479ee */ /* 0x000e620008aa0000 */
[----:B------:R-:W-:Y:S01]  /*8550*/  NOP ;  /* 0x0000000000007918 */ /* 0x000fe20000000000 */
[----:B------:R-:W-:Y:S02]  /*8560*/  R2UR UR5, R108 ;  /* 0x000000006c0572ca */ /* 0x000fe400000e0000 */
[----:B------:R-:W-:Y:S02]  /*8570*/  SHF.R.S32.HI R52, RZ, 0x18, R56 ;  /* 0x00000018ff347819 */ /* 0x000fe40000011438 */
[----:B------:R-:W-:Y:S02]  /*8580*/  SHF.L.U32 R81, R57, 0x10, RZ ;  /* 0x0000001039517819 */ /* 0x000fe400000006ff */
[C---:B------:R-:W-:Y:S02]  /*8590*/  PRMT R79, R58.reuse, 0x8880, RZ ;  /* 0x000088803a4f7816 */ /* 0x040fe400000000ff */
[----:B------:R-:W-:Y:S02]  /*85a0*/  SHF.R.S32.HI R54, RZ, 0x18, R57 ;  /* 0x00000018ff367819 */ /* 0x000fe40000011439 */
[----:B------:R-:W-:Y:S02]  /*85b0*/  SHF.L.U32 R78, R58, 0x10, RZ ;  /* 0x000000103a4e7819 */ /* 0x000fe400000006ff */
[C---:B------:R-:W-:Y:S01]  /*85c0*/  PRMT R76, R59.reuse, 0x8880, RZ ;  /* 0x000088803b4c7816 */ /* 0x040fe200000000ff */
[----:B------:R-:W-:Y:S01]  /*85d0*/  UIADD3 UR5, UPT, UPT, UR5, 0xc0, URZ ;  /* 0x000000c005057890 */ /* 0x000fe2000fffe0ff */
[----:B------:R-:W-:Y:S02]  /*85e0*/  SHF.R.S32.HI R55, RZ, 0x18, R58 ;  /* 0x00000018ff377819 */ /* 0x000fe4000001143a */
[----:B------:R-:W-:Y:S01]  /*85f0*/  SHF.L.U32 R75, R59, 0x10, RZ ;  /* 0x000000103b4b7819 */ /* 0x000fe200000006ff */
[----:B------:R-:W-:Y:S01]  /*8600*/  UPRMT UR5, UR37, 0x654, UR5 ;  /* 0x0000065425057896 */ /* 0x000fe20008000005 */
[C---:B------:R-:W-:Y:S02]  /*8610*/  PRMT R73, R60.reuse, 0x8880, RZ ;  /* 0x000088803c497816 */ /* 0x040fe400000000ff */
[----:B------:R-:W-:Y:S01]  /*8620*/  SHF.R.S32.HI R56, RZ, 0x18, R59 ;  /* 0x00000018ff387819 */ /* 0x000fe2000001143b */
[C---:B-1----:R-:W-:Y:S01]  /*8630*/  IMAD R4, R47.reuse, R4, RZ ;  /* 0x000000042f047224 */ /* 0x042fe200078e02ff */
[----:B------:R-:W-:Y:S01]  /*8640*/  SHF.L.U32 R72, R60, 0x10, RZ ;  /* 0x000000103c487819 */ /* 0x000fe200000006ff */
[----:B------:R-:W-:Y:S01]  /*8650*/  IMAD R5, R47, R5, RZ ;  /* 0x000000052f057224 */ /* 0x000fe200078e02ff */
[----:B------:R-:W-:Y:S01]  /*8660*/  PRMT R70, R61, 0x8880, RZ ;  /* 0x000088803d467816 */ /* 0x000fe200000000ff */
[----:B------:R-:W-:Y:S01]  /*8670*/  IMAD R6, R47, R6, RZ ;  /* 0x000000062f067224 */ /* 0x000fe200078e02ff */
[----:B------:R-:W-:Y:S01]  /*8680*/  SYNCS.ARRIVE.TRANS64.RED.A1T0 RZ, [UR5], RZ ;  /* 0x000000ffffff79a7 */ /* 0x000fe20008100405 */
[----:B------:R-:W-:Y:S01]  /*8690*/  IMAD R4, R49, R50, R4 ;  /* 0x0000003231047224 */ /* 0x000fe200078e0204 */
[----:B------:R-:W-:Y:S01]  /*86a0*/  MOV R49, R82 ;  /* 0x0000005200317202 */ /* 0x000fe20000000f00 */
[----:B------:R-:W-:Y:S01]  /*86b0*/  IMAD R7, R47, R7, RZ ;  /* 0x000000072f077224 */ /* 0x000fe200078e02ff */
[----:B------:R-:W-:Y:S01]  /*86c0*/  SHF.R.S32.HI R57, RZ, 0x18, R60 ;  /* 0x00000018ff397819 */ /* 0x000fe2000001143c */
[-C--:B------:R-:W-:Y:S01]  /*86d0*/  IMAD R5, R51, R50.reuse, R5 ;  /* 0x0000003233057224 */ /* 0x080fe200078e0205 */
[----:B------:R-:W-:Y:S01]  /*86e0*/  SHF.R.S32.HI R51, RZ, 0x18, R81 ;  /* 0x00000018ff337819 */ /* 0x000fe20000011451 */
[----:B------:R-:W-:Y:S01]  /*86f0*/  IMAD R6, R53, R50, R6 ;  /* 0x0000003235067224 */ /* 0x000fe200078e0206 */
[----:B------:R-:W-:Y:S01]  /*8700*/  SHF.R.S32.HI R53, RZ, 0x18, R80 ;  /* 0x00000018ff357819 */ /* 0x000fe20000011450 */
[----:B------:R-:W-:Y:S01]  /*8710*/  IMAD R8, R47, R8, RZ ;  /* 0x000000082f087224 */ /* 0x000fe200078e02ff */
[----:B------:R-:W-:Y:S01]  /*8720*/  SHF.L.U32 R69, R61, 0x10, RZ ;  /* 0x000000103d457819 */ /* 0x000fe200000006ff */
[----:B------:R-:W-:Y:S01]  /*8730*/  IMAD R7, R52, R50, R7 ;  /* 0x0000003234077224 */ /* 0x000fe200078e0207 */
[----:B------:R-:W-:Y:S01]  /*8740*/  SHF.R.S32.HI R52, RZ, 0x18, R75 ;  /* 0x00000018ff347819 */ /* 0x000fe2000001144b */
[C---:B------:R-:W-:Y:S01]  /*8750*/  IMAD R9, R47.reuse, R9, RZ ;  /* 0x000000092f097224 */ /* 0x040fe200078e02ff */
[----:B------:R-:W-:Y:S01]  /*8760*/  PRMT R67, R62, 0x8880, RZ ;  /* 0x000088803e437816 */ /* 0x000fe200000000ff */
[----:B------:R-:W-:Y:S01]  /*8770*/  IMAD R10, R47, R10, RZ ;  /* 0x0000000a2f0a7224 */ /* 0x000fe200078e02ff */
[----:B------:R-:W-:Y:S01]  /*8780*/  I2IP.S8.S32.SAT R112, R7, R6, RZ ;  /* 0x0000000607707239 */ /* 0x000fe200000014ff */
[----:B------:R-:W-:Y:S01]  /*8790*/  IMAD R8, R49, R50, R8 ;  /* 0x0000003231087224 */ /* 0x000fe200078e0208 */
[----:B------:R-:W-:Y:S01]  /*87a0*/  MOV R49, R79 ;  /* 0x0000004f00317202 */ /* 0x000fe20000000f00 */
[----:B------:R-:W-:Y:S01]  /*87b0*/  IMAD R11, R47, R11, RZ ;  /* 0x0000000b2f0b7224 */ /* 0x000fe200078e02ff */
[----:B------:R-:W-:Y:S01]  /*87c0*/  I2IP.S8.S32.SAT R112, R5, R4, R112 ;  /* 0x0000000405707239 */ /* 0x000fe20000001470 */
[-C--:B------:R-:W-:Y:S01]  /*87d0*/  IMAD R9, R51, R50.reuse, R9 ;  /* 0x0000003233097224 */ /* 0x080fe200078e0209 */
[----:B------:R-:W-:Y:S01]  /*87e0*/  SHF.R.S32.HI R51, RZ, 0x18, R78 ;  /* 0x00000018ff337819 */ /* 0x000fe2000001144e */
[----:B------:R-:W-:Y:S01]  /*87f0*/  IMAD R10, R53, R50, R10 ;  /* 0x00000032350a7224 */ /* 0x000fe200078e020a */
[----:B------:R-:W-:Y:S01]  /*8800*/  SHF.R.S32.HI R53, RZ, 0x18, R74 ;  /* 0x00000018ff357819 */ /* 0x000fe2000001144a */
[C---:B------:R-:W-:Y:S01]  /*8810*/  IMAD R12, R47.reuse, R12, RZ ;  /* 0x0000000c2f0c7224 */ /* 0x040fe200078e02ff */
[----:B------:R-:W-:Y:S01]  /*8820*/  SHF.L.U32 R77, R58, 0x8, RZ ;  /* 0x000000083a4d7819 */ /* 0x000fe200000006ff */
[-C--:B------:R-:W-:Y:S01]  /*8830*/  IMAD R11, R54, R50.reuse, R11 ;  /* 0x00000032360b7224 */ /* 0x080fe200078e020b */
[----:B------:R-:W-:Y:S01]  /*8840*/  SHF.R.S32.HI R58, RZ, 0x18, R61 ;  /* 0x00000018ff3a7819 */ /* 0x000fe2000001143d */
[----:B------:R-:W-:Y:S01]  /*8850*/  IMAD R13, R47, R13, RZ ;  /* 0x0000000d2f0d7224 */ /* 0x000fe200078e02ff */
[----:B------:R-:W-:Y:S01]  /*8860*/  SHF.L.U32 R66, R62, 0x10, RZ ;  /* 0x000000103e427819 */ /* 0x000fe200000006ff */
[----:B------:R-:W-:Y:S01]  /*8870*/  IMAD R12, R49, R50, R12 ;  /* 0x00000032310c7224 */ /* 0x000fe200078e020c */
[----:B------:R-:W-:Y:S01]  /*8880*/  SHF.R.S32.HI R49, RZ, 0x18, R77 ;  /* 0x00000018ff317819 */ /* 0x000fe2000001144d */
[----:B------:R-:W-:Y:S01]  /*8890*/  IMAD R14, R47, R14, RZ ;  /* 0x0000000e2f0e7224 */ /* 0x000fe200078e02ff */
[----:B------:R-:W-:Y:S01]  /*88a0*/  I2IP.S8.S32.SAT R113, R11, R10, RZ ;  /* 0x0000000a0b717239 */ /* 0x000fe200000014ff */
[----:B------:R-:W-:Y:S01]  /*88b0*/  IMAD R15, R47, R15, RZ ;  /* 0x0000000f2f0f7224 */ /* 0x000fe200078e02ff */
[----:B------:R-:W-:Y:S01]  /*88c0*/  PRMT R64, R63, 0x8880, RZ ;  /* 0x000088803f407816 */ /* 0x000fe200000000ff */
[----:B------:R-:W-:Y:S01]  /*88d0*/  IMAD R13, R51, R50, R13 ;  /* 0x00000032330d7224 */ /* 0x000fe200078e020d */
[----:B------:R-:W-:Y:S01]  /*88e0*/  MOV R51, R76 ;  /* 0x0000004c00337202 */ /* 0x000fe20000000f00 */
[----:B------:R-:W-:Y:S01]  /*88f0*/  IMAD R16, R47, R16, RZ ;  /* 0x000000102f107224 */ /* 0x000fe200078e02ff */
[----:B------:R-:W-:Y:S01]  /*8900*/  I2IP.S8.S32.SAT R113, R9, R8, R113 ;  /* 0x0000000809717239 */ /* 0x000fe20000001471 */
[-C--:B------:R-:W-:Y:S01]  /*8910*/  IMAD R14, R49, R50.reuse, R14 ;  /* 0x00000032310e7224 */ /* 0x080fe200078e020e */
[----:B------:R-:W-:Y:S01]  /*8920*/  SHF.R.S32.HI R59, RZ, 0x18, R62 ;  /* 0x00000018ff3b7819 */ /* 0x000fe2000001143e */
[----:B------:R-:W-:Y:S01]  /*8930*/  IMAD R17, R47, R17, RZ ;  /* 0x000000112f117224 */ /* 0x000fe200078e02ff */
[----:B------:R-:W-:Y:S01]  /*8940*/  SHF.L.U32 R71, R60, 0x8, RZ ;  /* 0x000000083c477819 */ /* 0x000fe200000006ff */
[----:B------:R-:W-:Y:S01]  /*8950*/  IMAD R15, R55, R50, R15 ;  /* 0x00000032370f7224 */ /* 0x000fe200078e020f */
[----:B------:R-:W-:Y:S01]  /*8960*/  SHF.R.S32.HI R60, RZ, 0x18, R63 ;  /* 0x00000018ff3c7819 */ /* 0x000fe2000001143f */
[----:B------:R-:W-:Y:S01]  /*8970*/  IMAD R18, R47, R18, RZ ;  /* 0x000000122f127224 */ /* 0x000fe200078e02ff */
[----:B------:R-:W-:Y:S01]  /*8980*/  SHF.L.U32 R65, R62, 0x8, RZ ;  /* 0x000000083e417819 */ /* 0x000fe200000006ff */
[----:B------:R-:W-:Y:S01]  /*8990*/  IMAD R16, R51, R50, R16 ;  /* 0x0000003233107224 */ /* 0x000fe200078e0210 */
[----:B------:R-:W-:Y:S01]  /*89a0*/  I2IP.S8.S32.SAT R114, R15, R14, RZ ;  /* 0x0000000e0f727239 */ /* 0x000fe200000014ff */
[----:B------:R-:W-:Y:S01]  /*89b0*/  IMAD R19, R47, R19, RZ ;  /* 0x000000132f137224 */ /* 0x000fe200078e02ff */
[----:B------:R-:W-:Y:S01]  /*89c0*/  SHF.R.S32.HI R51, RZ, 0x18, R72 ;  /* 0x00000018ff337819 */ /* 0x000fe20000011448 */
[----:B------:R-:W-:Y:S01]  /*89d0*/  IMAD R17, R52, R50, R17 ;  /* 0x0000003234117224 */ /* 0x000fe200078e0211 */
[----:B------:R-:W-:Y:S01]  /*89e0*/  I2IP.S8.S32.SAT R114, R13, R12, R114 ;  /* 0x0000000c0d727239 */ /* 0x000fe20000001472 */
[----:B------:R-:W-:Y:S01]  /*89f0*/  IMAD R0, R47, R20, RZ ;  /* 0x000000142f007224 */ /* 0x000fe200078e02ff */
[----:B------:R-:W-:Y:S01]  /*8a00*/  SHF.R.S32.HI R52, RZ, 0x18, R71 ;  /* 0x00000018ff347819 */ /* 0x000fe20000011447 */
[-C--:B------:R-:W-:Y:S01]  /*8a10*/  IMAD R18, R53, R50.reuse, R18 ;  /* 0x0000003235127224 */ /* 0x080fe200078e0212 */
[----:B------:R-:W-:Y:S01]  /*8a20*/  SHF.R.S32.HI R53, RZ, 0x18, R68 ;  /* 0x00000018ff357819 */ /* 0x000fe20000011444 */
[----:B------:R-:W-:Y:S01]  /*8a30*/  IMAD.MOV.U32 R49, RZ, RZ, R73 ;  /* 0x000000ffff317224 */ /* 0x000fe200078e0049 */
[----:B------:R-:W-:Y:S01]  /*8a40*/  SHF.L.U32 R62, R63, 0x10, RZ ;  /* 0x000000103f3e7819 */ /* 0x000fe200000006ff */
[C---:B------:R-:W-:Y:S01]  /*8a50*/  IMAD R2, R47.reuse, R21, RZ ;  /* 0x000000152f027224 */ /* 0x040fe200078e02ff */
[----:B------:R-:W-:Y:S01]  /*8a60*/  IADD3 R44, PT, PT, R44, 0x1, RZ ;  /* 0x000000012c2c7810 */ /* 0x000fe20007ffe0ff */
[----:B------:R-:W-:Y:S02]  /*8a70*/  IMAD R19, R56, R50, R19 ;  /* 0x0000003238137224 */ /* 0x000fe400078e0213 */
[----:B------:R-:W-:Y:S02]  /*8a80*/  IMAD R3, R47, R22, RZ ;  /* 0x000000162f037224 */ /* 0x000fe400078e02ff */
[----:B------:R-:W-:Y:S01]  /*8a90*/  IMAD R0, R49, R50, R0 ;  /* 0x0000003231007224 */ /* 0x000fe200078e0200 */
[----:B------:R-:W-:Y:S01]  /*8aa0*/  I2IP.S8.S32.SAT R115, R19, R18, RZ ;  /* 0x0000001213737239 */ /* 0x000fe200000014ff */
[----:B------:R-:W-:Y:S01]  /*8ab0*/  IMAD R23, R47, R23, RZ ;  /* 0x000000172f177224 */ /* 0x000fe200078e02ff */
[----:B------:R-:W-:Y:S01]  /*8ac0*/  MOV R49, R70 ;  /* 0x0000004600317202 */ /* 0x000fe20000000f00 */
[----:B------:R-:W-:Y:S01]  /*8ad0*/  IMAD R2, R51, R50, R2 ;  /* 0x0000003233027224 */ /* 0x000fe200078e0202 */
[----:B------:R-:W-:Y:S01]  /*8ae0*/  I2IP.S8.S32.SAT R115, R17, R16, R115 ;  /* 0x0000001011737239 */ /* 0x000fe20000001473 */
[C---:B------:R-:W-:Y:S01]  /*8af0*/  IMAD R20, R47.reuse, R24, RZ ;  /* 0x000000182f147224 */ /* 0x040fe200078e02ff */
[----:B------:R-:W-:Y:S01]  /*8b00*/  SHF.R.S32.HI R51, RZ, 0x18, R69 ;  /* 0x00000018ff337819 */ /* 0x000fe20000011445 */
[-C--:B------:R-:W-:Y:S01]  /*8b10*/  IMAD R3, R52, R50.reuse, R3 ;  /* 0x0000003234037224 */ /* 0x080fe200078e0203 */
[----:B------:R-:W-:Y:S01]  /*8b20*/  SHF.R.S32.HI R52, RZ, 0x18, R62 ;  /* 0x00000018ff347819 */ /* 0x000fe2000001143e */
[----:B------:R-:W-:Y:S01]  /*8b30*/  IMAD R21, R47, R25, RZ ;  /* 0x000000192f157224 */ /* 0x000fe200078e02ff */
[----:B------:R1:W-:Y:S01]  /*8b40*/  STS.128 [R95+UR49+0x5200], R112 ;  /* 0x005200705f007988 */ /* 0x0003e20008000c31 */
[----:B------:R-:W-:Y:S02]  /*8b50*/  IMAD R23, R57, R50, R23 ;  /* 0x0000003239177224 */ /* 0x000fe400078e0217 */
[----:B------:R-:W-:Y:S02]  /*8b60*/  IMAD R22, R47, R26, RZ ;  /* 0x0000001a2f167224 */ /* 0x000fe400078e02ff */
[-C--:B------:R-:W-:Y:S01]  /*8b70*/  IMAD R20, R49, R50.reuse, R20 ;  /* 0x0000003231147224 */ /* 0x080fe200078e0214 */
[----:B------:R-:W-:Y:S01]  /*8b80*/  I2IP.S8.S32.SAT R111, R23, R3, RZ ;  /* 0x00000003176f7239 */ /* 0x000fe200000014ff */
[----:B------:R-:W-:Y:S01]  /*8b90*/  IMAD R27, R47, R27, RZ ;  /* 0x0000001b2f1b7224 */ /* 0x000fe200078e02ff */
[----:B------:R-:W-:Y:S01]  /*8ba0*/  MOV R49, R67 ;  /* 0x0000004300317202 */ /* 0x000fe20000000f00 */
[----:B------:R-:W-:Y:S01]  /*8bb0*/  IMAD R21, R51, R50, R21 ;  /* 0x0000003233157224 */ /* 0x000fe200078e0215 */
[----:B------:R-:W-:Y:S01]  /*8bc0*/  I2IP.S8.S32.SAT R116, R2, R0, R111 ;  /* 0x0000000002747239 */ /* 0x000fe2000000146f */
[----:B------:R-:W-:Y:S01]  /*8bd0*/  IMAD R24, R47, R28, RZ ;  /* 0x0000001c2f187224 */ /* 0x000fe200078e02ff */
[----:B------:R-:W-:Y:S01]  /*8be0*/  SHF.R.S32.HI R51, RZ, 0x18, R66 ;  /* 0x00000018ff337819 */ /* 0x000fe20000011442 */
[-C--:B------:R-:W-:Y:S02]  /*8bf0*/  IMAD R22, R53, R50.reuse, R22 ;  /* 0x0000003235167224 */ /* 0x080fe400078e0216 */
[-C--:B------:R-:W-:Y:S02]  /*8c00*/  IMAD R27, R58, R50.reuse, R27 ;  /* 0x000000323a1b7224 */ /* 0x080fe400078e021b */
[----:B------:R-:W-:Y:S02]  /*8c10*/  IMAD R25, R47, R29, RZ ;  /* 0x0000001d2f197224 */ /* 0x000fe400078e02ff */
[----:B------:R-:W-:Y:S01]  /*8c20*/  IMAD R24, R49, R50, R24 ;  /* 0x0000003231187224 */ /* 0x000fe200078e0218 */
[----:B------:R-:W-:Y:S01]  /*8c30*/  SHF.R.S32.HI R49, RZ, 0x18, R65 ;  /* 0x00000018ff317819 */ /* 0x000fe20000011441 */
[----:B------:R-:W-:Y:S01]  /*8c40*/  IMAD R26, R47, R30, RZ ;  /* 0x0000001e2f1a7224 */ /* 0x000fe200078e02ff */
[----:B------:R-:W-:Y:S01]  /*8c50*/  I2IP.S8.S32.SAT R117, R27, R22, RZ ;  /* 0x000000161b757239 */ /* 0x000fe200000014ff */
[----:B------:R-:W-:Y:S02]  /*8c60*/  IMAD.SHL.U32 R61, R63, 0x100, RZ ;  /* 0x000001003f3d7824 */ /* 0x000fe400078e00ff */
[----:B------:R-:W-:Y:S01]  /*8c70*/  IMAD R31, R47, R31, RZ ;  /* 0x0000001f2f1f7224 */ /* 0x000fe200078e02ff */
[----:B------:R-:W-:Y:S01]  /*8c80*/  I2IP.S8.S32.SAT R117, R21, R20, R117 ;  /* 0x0000001415757239 */ /* 0x000fe20000001475 */
[----:B------:R-:W-:Y:S01]  /*8c90*/  IMAD R25, R51, R50, R25 ;  /* 0x0000003233197224 */ /* 0x000fe200078e0219 */
[----:B------:R-:W-:Y:S01]  /*8ca0*/  MOV R51, R64 ;  /* 0x0000004000337202 */ /* 0x000fe20000000f00 */
[----:B------:R-:W-:Y:S01]  /*8cb0*/  IMAD R28, R47, R32, RZ ;  /* 0x000000202f1c7224 */ /* 0x000fe200078e02ff */
[----:B------:R-:W-:Y:S01]  /*8cc0*/  SHF.R.S32.HI R53, RZ, 0x18, R61 ;  /* 0x00000018ff357819 */ /* 0x000fe2000001143d */
[-C--:B------:R-:W-:Y:S02]  /*8cd0*/  IMAD R26, R49, R50.reuse, R26 ;  /* 0x00000032311a7224 */ /* 0x080fe400078e021a */
[----:B------:R-:W-:Y:S02]  /*8ce0*/  IMAD R29, R47, R33, RZ ;  /* 0x000000212f1d7224 */ /* 0x000fe400078e02ff */
[-C--:B------:R-:W-:Y:S02]  /*8cf0*/  IMAD R31, R59, R50.reuse, R31 ;  /* 0x000000323b1f7224 */ /* 0x080fe400078e021f */
[----:B------:R-:W-:Y:S02]  /*8d00*/  IMAD R28, R51, R50, R28 ;  /* 0x00000032331c7224 */ /* 0x000fe400078e021c */
[----:B------:R-:W-:Y:S01]  /*8d10*/  IMAD R30, R47, R34, RZ ;  /* 0x000000222f1e7224 */ /* 0x000fe200078e02ff */
[----:B------:R-:W-:Y:S01]  /*8d20*/  I2IP.S8.S32.SAT R108, R31, R26, RZ ;  /* 0x0000001a1f6c7239 */ /* 0x000fe200000014ff */
[----:B------:R-:W-:Y:S02]  /*8d30*/  IMAD R29, R52, R50, R29 ;  /* 0x00000032341d7224 */ /* 0x000fe400078e021d */
[----:B------:R-:W-:Y:S01]  /*8d40*/  IMAD R35, R47, R35, RZ ;  /* 0x000000232f237224 */ /* 0x000fe200078e02ff */
[----:B------:R-:W-:Y:S01]  /*8d50*/  I2IP.S8.S32.SAT R118, R25, R24, R108 ;  /* 0x0000001819767239 */ /* 0x000fe2000000146c */
[-C--:B------:R-:W-:Y:S02]  /*8d60*/  IMAD R30, R53, R50.reuse, R30 ;  /* 0x00000032351e7224 */ /* 0x080fe400078e021e */
        /* <DEDUP_REMOVED lines=21> */
.L_x_122:
[----:B------:R-:W-:Y:S05]  /*8ec0*/  BSYNC.RECONVERGENT B0 ;  /* 0x0000000000007941 */ /* 0x000fea0003800200 */
.L_x_121:
[----:B------:R-:W-:Y:S01]  /*8ed0*/  BAR.SYNC.DEFER_BLOCKING 0x1, 0x80 ;  /* 0x0042000000007b1d */ /* 0x000fe20000010000 */
[----:B------:R-:W-:Y:S01]  /*8ee0*/  ISETP.NE.AND P2, PT, R106, RZ, PT ;  /* 0x000000ff6a00720c */ /* 0x000fe20003f45270 */
[----:B------:R-:W-:Y:S01]  /*8ef0*/  IMAD.IADD R20, R43, 0x1, R83 ;  /* 0x000000012b147824 */ /* 0x000fe200078e0253 */
[----:B------:R-:W-:Y:S01]  /*8f00*/  ISETP.NE.AND P0, PT, R107, 0x2, PT ;  /* 0x000000026b00780c */ /* 0x000fe20003f05270 */
[----:B------:R-:W-:Y:S01]  /*8f10*/  IMAD.IADD R21, R45, 0x1, R90 ;  /* 0x000000012d157824 */ /* 0x000fe200078e025a */
[----:B------:R-:W-:Y:S02]  /*8f20*/  ISETP.NE.AND P1, PT, R44, 0x4, PT ;  /* 0x000000042c00780c */ /* 0x000fe40003f25270 */
[----:B------:R-:W-:Y:S02]  /*8f30*/  SEL R0, RZ, 0x1, P0 ;  /* 0x00000001ff007807 */ /* 0x000fe40000000000 */
[----:B------:R-:W-:Y:S02]  /*8f40*/  SEL R3, RZ, 0x1, P1 ;  /* 0x00000001ff037807 */ /* 0x000fe40000800000 */
[----:B------:R-:W-:Y:S02]  /*8f50*/  LOP3.LUT R101, R101, R0, RZ, 0x3c, !PT ;  /* 0x0000000065657212 */ /* 0x000fe400078e3cff */
[----:B------:R-:W-:Y:S02]  /*8f60*/  LOP3.LUT R102, R102, R3, RZ, 0x3c, !PT ;  /* 0x0000000366667212 */ /* 0x000fe400078e3cff */
[----:B------:R-:W-:Y:S02]  /*8f70*/  @P2 R2UR UR36, R98 ;  /* 0x00000000622422ca */ /* 0x000fe400000e0000 */
[----:B------:R-:W-:Y:S02]  /*8f80*/  SEL R107, R107, RZ, P0 ;  /* 0x000000ff6b6b7207 */ /* 0x000fe40000000000 */
[----:B------:R-:W-:Y:S01]  /*8f90*/  SEL R44, R44, RZ, P1 ;  /* 0x000000ff2c2c7207 */ /* 0x000fe20000800000 */
[----:B------:R-:W-:Y:S10]  /*8fa0*/  @P2 BRA `(.L_x_123) ;  /* 0xffffffbc00282947 */ /* 0x000ff4000383ffff */
[----:B------:R-:W-:Y:S05]  /*8fb0*/  EXIT ;  /* 0x000000000000794d */ /* 0x000fea0003800000 */
.L_x_19:
[----:B--2---:R2:W1:Y:S02]  /*8fc0*/  SYNCS.PHASECHK.TRANS64.TRYWAIT P0, [R3+URZ+0xf0], R2 ;  /* 0x0000f002030075a7 */ /* 0x00446400080011ff */
[----:B-1----:R-:W-:Y:S05]  /*8fd0*/  @!P0 NANOSLEEP.SYNCS 0x989680 ;  /* 0x009896800000895d */ /* 0x002fea0003900000 */
[----:B------:R-:W1:Y:S02]  /*8fe0*/  @!P0 SYNCS.PHASECHK.TRANS64 P0, [R3+URZ+0xf0], R2 ;  /* 0x0000f002030085a7 */ /* 0x000e6400080010ff */
[----:B-1----:R-:W-:Y:S05]  /*8ff0*/  @!P0 BRA `(.L_x_19) ;  /* 0xfffffffc00f08947 */ /* 0x002fea000383ffff */
[----:B------:R-:W-:Y:S05]  /*9000*/  BRA `(.L_x_124) ;  /* 0xffffff84006c7947 */ /* 0x000fea000383ffff */
.L_x_22:
[----:B-1----:R-:W-:-:S07]  /*9010*/  MOV R2, UR33 ;  /* 0x0000002100027c02 */ /* 0x002fce0008000f00 */
.L_x_125:
[----:B-1----:R1:W2:Y:S02]  /*9020*/  SYNCS.PHASECHK.TRANS64.TRYWAIT P0, [R2+URZ+0x18], R5 ;  /* 0x00001805020075a7 */ /* 0x0022a400080011ff */
[----:B--2---:R-:W-:Y:S05]  /*9030*/  @!P0 NANOSLEEP.SYNCS 0x989680 ;  /* 0x009896800000895d */ /* 0x004fea0003900000 */
[----:B------:R-:W2:Y:S02]  /*9040*/  @!P0 SYNCS.PHASECHK.TRANS64 P0, [R2+URZ+0x18], R5 ;  /* 0x00001805020085a7 */ /* 0x000ea400080010ff */
[----:B--2---:R-:W-:Y:S05]  /*9050*/  @!P0 BRA `(.L_x_125) ;  /* 0xfffffffc00f08947 */ /* 0x004fea000383ffff */
[----:B------:R-:W-:Y:S05]  /*9060*/  BRA `(.L_x_21) ;  /* 0xffffff8400bc7947 */ /* 0x000fea000383ffff */
.L_x_28:
[----:B-1----:R-:W-:-:S07]  /*9070*/  MOV R2, UR17 ;  /* 0x0000001100027c02 */ /* 0x002fce0008000f00 */
.L_x_126:
[----:B-1----:R1:W2:Y:S02]  /*9080*/  SYNCS.PHASECHK.TRANS64.TRYWAIT P0, [R2+URZ+0x18], R5 ;  /* 0x00001805020075a7 */ /* 0x0022a400080011ff */
[----:B--2---:R-:W-:Y:S05]  /*9090*/  @!P0 NANOSLEEP.SYNCS 0x989680 ;  /* 0x009896800000895d */ /* 0x004fea0003900000 */
[----:B------:R-:W2:Y:S02]  /*90a0*/  @!P0 SYNCS.PHASECHK.TRANS64 P0, [R2+URZ+0x18], R5 ;  /* 0x00001805020085a7 */ /* 0x000ea400080010ff */
[----:B--2---:R-:W-:Y:S05]  /*90b0*/  @!P0 BRA `(.L_x_126) ;  /* 0xfffffffc00f08947 */ /* 0x004fea000383ffff */
[----:B------:R-:W-:Y:S05]  /*90c0*/  BRA `(.L_x_27) ;  /* 0xffffff8800647947 */ /* 0x000fea000383ffff */
.L_x_32:
[----:B-1----:R1:W2:Y:S02]  /*90d0*/  SYNCS.PHASECHK.TRANS64.TRYWAIT P0, [R2+URZ+0x80], R3 ;  /* 0x00008003020075a7 */ /* 0x0022a400080011ff */
[----:B--2---:R-:W-:Y:S05]  /*90e0*/  @!P0 NANOSLEEP.SYNCS 0x989680 ;  /* 0x009896800000895d */ /* 0x004fea0003900000 */
[----:B------:R-:W2:Y:S02]  /*90f0*/  @!P0 SYNCS.PHASECHK.TRANS64 P0, [R2+URZ+0x80], R3 ;  /* 0x00008003020085a7 */ /* 0x000ea400080010ff */
[----:B--2---:R-:W-:Y:S05]  /*9100*/  @!P0 BRA `(.L_x_32) ;  /* 0xfffffffc00f08947 */ /* 0x004fea000383ffff */
[----:B------:R-:W-:Y:S05]  /*9110*/  BRA `(.L_x_127) ;  /* 0xffffff8800f47947 */ /* 0x000fea000383ffff */
.L_x_36:
[----:B----4-:R-:W-:-:S07]  /*9120*/  MOV R0, UR5 ;  /* 0x0000000500007c02 */ /* 0x010fce0008000f00 */
.L_x_128:
[----:B-1----:R1:W2:Y:S02]  /*9130*/  SYNCS.PHASECHK.TRANS64.TRYWAIT P0, [R0+URZ], R3 ;  /* 0x00000003000075a7 */ /* 0x0022a400080011ff */
[----:B--2---:R-:W-:Y:S05]  /*9140*/  @!P0 NANOSLEEP.SYNCS 0x989680 ;  /* 0x009896800000895d */ /* 0x004fea0003900000 */
[----:B------:R-:W2:Y:S02]  /*9150*/  @!P0 SYNCS.PHASECHK.TRANS64 P0, [R0+URZ], R3 ;  /* 0x00000003000085a7 */ /* 0x000ea400080010ff */
[----:B--2---:R-:W-:Y:S05]  /*9160*/  @!P0 BRA `(.L_x_128) ;  /* 0xfffffffc00f08947 */ /* 0x004fea000383ffff */
[----:B------:R-:W-:Y:S05]  /*9170*/  BRA `(.L_x_129) ;  /* 0xffffff9000647947 */ /* 0x000fea000383ffff */
.L_x_37:
[----:B----4-:R-:W-:-:S07]  /*9180*/  MOV R0, UR5 ;  /* 0x0000000500007c02 */ /* 0x010fce0008000f00 */
.L_x_130:
[----:B-1----:R1:W2:Y:S02]  /*9190*/  SYNCS.PHASECHK.TRANS64.TRYWAIT P0, [R0+URZ], R3 ;  /* 0x00000003000075a7 */ /* 0x0022a400080011ff */
[----:B--2---:R-:W-:Y:S05]  /*91a0*/  @!P0 NANOSLEEP.SYNCS 0x989680 ;  /* 0x009896800000895d */ /* 0x004fea0003900000 */
[----:B------:R-:W2:Y:S02]  /*91b0*/  @!P0 SYNCS.PHASECHK.TRANS64 P0, [R0+URZ], R3 ;  /* 0x00000003000085a7 */ /* 0x000ea400080010ff */
[----:B--2---:R-:W-:Y:S05]  /*91c0*/  @!P0 BRA `(.L_x_130) ;  /* 0xfffffffc00f08947 */ /* 0x004fea000383ffff */
[----:B------:R-:W-:Y:S05]  /*91d0*/  BRA `(.L_x_131) ;  /* 0xffffff9000707947 */ /* 0x000fea000383ffff */
.L_x_40:
[----:B-1----:R1:W2:Y:S02]  /*91e0*/  SYNCS.PHASECHK.TRANS64.TRYWAIT P0, [R0+URZ+0xe0], R5 ;  /* 0x0000e005000075a7 */ /* 0x0022a400080011ff */
[----:B--2---:R-:W-:Y:S05]  /*91f0*/  @!P0 NANOSLEEP.SYNCS 0x989680 ;  /* 0x009896800000895d */ /* 0x004fea0003900000 */
[----:B------:R-:W2:Y:S02]  /*9200*/  @!P0 SYNCS.PHASECHK.TRANS64 P0, [R0+URZ+0xe0], R5 ;  /* 0x0000e005000085a7 */ /* 0x000ea400080010ff */
[----:B--2---:R-:W-:Y:S05]  /*9210*/  @!P0 BRA `(.L_x_40) ;  /* 0xfffffffc00f08947 */ /* 0x004fea000383ffff */
[----:B------:R-:W-:Y:S05]  /*9220*/  BRA `(.L_x_132) ;  /* 0xffffff9000cc7947 */ /* 0x000fea000383ffff */
.L_x_41:
[----:B------:R-:W-:-:S07]  /*9230*/  MOV R0, UR5 ;  /* 0x0000000500007c02 */ /* 0x000fce0008000f00 */
.L_x_133:
[----:B-1----:R1:W2:Y:S02]  /*9240*/  SYNCS.PHASECHK.TRANS64.TRYWAIT P0, [R0+URZ+0x90], R5 ;  /* 0x00009005000075a7 */ /* 0x0022a400080011ff */
[----:B--2---:R-:W-:Y:S05]  /*9250*/  @!P0 NANOSLEEP.SYNCS 0x989680 ;  /* 0x009896800000895d */ /* 0x004fea0003900000 */
[----:B------:R-:W2:Y:S02]  /*9260*/  @!P0 SYNCS.PHASECHK.TRANS64 P0, [R0+URZ+0x90], R5 ;  /* 0x00009005000085a7 */ /* 0x000ea400080010ff */
[----:B--2---:R-:W-:Y:S05]  /*9270*/  @!P0 BRA `(.L_x_133) ;  /* 0xfffffffc00f08947 */ /* 0x004fea000383ffff */
[----:B------:R-:W-:Y:S05]  /*9280*/  BRA `(.L_x_134) ;  /* 0xffffff9000dc7947 */ /* 0x000fea000383ffff */
.L_x_42:
[----:B-1----:R1:W2:Y:S02]  /*9290*/  SYNCS.PHASECHK.TRANS64.TRYWAIT P1, [R0+URZ+0x80], R5 ;  /* 0x00008005000075a7 */ /* 0x0022a400080211ff */
[----:B--2---:R-:W-:Y:S05]  /*92a0*/  @!P1 NANOSLEEP.SYNCS 0x989680 ;  /* 0x009896800000995d */ /* 0x004fea0003900000 */
[----:B------:R-:W2:Y:S02]  /*92b0*/  @!P1 SYNCS.PHASECHK.TRANS64 P1, [R0+URZ+0x80], R5 ;  /* 0x00008005000095a7 */ /* 0x000ea400080210ff */
[----:B--2---:R-:W-:Y:S05]  /*92c0*/  @!P1 BRA `(.L_x_42) ;  /* 0xfffffffc00f09947 */ /* 0x004fea000383ffff */
[----:B------:R-:W-:Y:S05]  /*92d0*/  BRA `(.L_x_135) ;  /* 0xffffff94000c7947 */ /* 0x000fea000383ffff */
.L_x_45:
[----:B------:R-:W-:-:S07]  /*92e0*/  MOV R0, UR5 ;  /* 0x0000000500007c02 */ /* 0x000fce0008000f00 */
.L_x_136:
[----:B-1----:R1:W2:Y:S02]  /*92f0*/  SYNCS.PHASECHK.TRANS64.TRYWAIT P0, [R0+URZ+0x90], R3 ;  /* 0x00009003000075a7 */ /* 0x0022a400080011ff */
[----:B--2---:R-:W-:Y:S05]  /*9300*/  @!P0 NANOSLEEP.SYNCS 0x989680 ;  /* 0x009896800000895d */ /* 0x004fea0003900000 */
[----:B------:R-:W2:Y:S02]  /*9310*/  @!P0 SYNCS.PHASECHK.TRANS64 P0, [R0+URZ+0x90], R3 ;  /* 0x00009003000085a7 */ /* 0x000ea400080010ff */
[----:B--2---:R-:W-:Y:S05]  /*9320*/  @!P0 BRA `(.L_x_136) ;  /* 0xfffffffc00f08947 */ /* 0x004fea000383ffff */
[----:B------:R-:W-:Y:S05]  /*9330*/  BRA `(.L_x_44) ;  /* 0xffffff9400607947 */ /* 0x000fea000383ffff */
.L_x_52:
[----:B-1----:R1:W2:Y:S02]  /*9340*/  SYNCS.PHASECHK.TRANS64.TRYWAIT P1, [R0+URZ+0x80], R5 ;  /* 0x00008005000075a7 */ /* 0x0022a400080211ff */
[----:B--2---:R-:W-:Y:S05]  /*9350*/  @!P1 NANOSLEEP.SYNCS 0x989680 ;  /* 0x009896800000995d */ /* 0x004fea0003900000 */
[----:B------:R-:W2:Y:S02]  /*9360*/  @!P1 SYNCS.PHASECHK.TRANS64 P1, [R0+URZ+0x80], R5 ;  /* 0x00008005000095a7 */ /* 0x000ea400080210ff */
[----:B--2---:R-:W-:Y:S05]  /*9370*/  @!P1 BRA `(.L_x_52) ;  /* 0xfffffffc00f09947 */ /* 0x004fea000383ffff */
[----:B------:R-:W-:Y:S05]  /*9380*/  BRA `(.L_x_137) ;  /* 0xffffff9800d07947 */ /* 0x000fea000383ffff */
.L_x_53:
[----:B------:R-:W-:-:S07]  /*9390*/  MOV R3, UR7 ;  /* 0x0000000700037c02 */ /* 0x000fce0008000f00 */
.L_x_138:
[----:B-1----:R1:W2:Y:S02]  /*93a0*/  SYNCS.PHASECHK.TRANS64.TRYWAIT P0, [R3+URZ+0xc0], R0 ;  /* 0x0000c000030075a7 */ /* 0x0022a400080011ff */
[----:B--2---:R-:W-:Y:S05]  /*93b0*/  @!P0 NANOSLEEP.SYNCS 0x989680 ;  /* 0x009896800000895d */ /* 0x004fea0003900000 */
[----:B------:R-:W2:Y:S02]  /*93c0*/  @!P0 SYNCS.PHASECHK.TRANS64 P0, [R3+URZ+0xc0], R0 ;  /* 0x0000c000030085a7 */ /* 0x000ea400080010ff */
[----:B--2---:R-:W-:Y:S05]  /*93d0*/  @!P0 BRA `(.L_x_138) ;  /* 0xfffffffc00f08947 */ /* 0x004fea000383ffff */
[----:B------:R-:W-:Y:S05]  /*93e0*/  BRA `(.L_x_139) ;  /* 0xffffff9c00207947 */ /* 0x000fea000383ffff */
.L_x_56:
[----:B------:R-:W-:Y:S07]  /*93f0*/  MOV R0, UR6 ;  /* 0x0000000600007c02 */ /* 0x000fee0008000f00 */
.L_x_140:
[----:B-1----:R1:W2:Y:S02]  /*9400*/  SYNCS.PHASECHK.TRANS64.TRYWAIT P0, [R0+URZ], R3 ;  /* 0x00000003000075a7 */ /* 0x0022a400080011ff */
[----:B--2---:R-:W-:Y:S05]  /*9410*/  @!P0 NANOSLEEP.SYNCS 0x989680 ;  /* 0x009896800000895d */ /* 0x004fea0003900000 */
[----:B------:R-:W2:Y:S02]  /*9420*/  @!P0 SYNCS.PHASECHK.TRANS64 P0, [R0+URZ], R3 ;  /* 0x00000003000085a7 */ /* 0x000ea400080010ff */
[----:B--2---:R-:W-:Y:S05]  /*9430*/  @!P0 BRA `(.L_x_140) ;  /* 0xfffffffc00f08947 */ /* 0x004fea000383ffff */
[----:B------:R-:W-:Y:S05]  /*9440*/  BRA `(.L_x_55) ;  /* 0xffffff9c003c7947 */ /* 0x000fea000383ffff */
.L_x_59:
[----:B------:R-:W-:-:S07]  /*9450*/  MOV R0, UR6 ;  /* 0x0000000600007c02 */ /* 0x000fce0008000f00 */
.L_x_141:
[----:B--2---:R2:W4:Y:S02]  /*9460*/  SYNCS.PHASECHK.TRANS64.TRYWAIT P0, [R0+URZ], R3 ;  /* 0x00000003000075a7 */ /* 0x00452400080011ff */
[----:B----4-:R-:W-:Y:S05]  /*9470*/  @!P0 NANOSLEEP.SYNCS 0x989680 ;  /* 0x009896800000895d */ /* 0x010fea0003900000 */
[----:B------:R-:W4:Y:S02]  /*9480*/  @!P0 SYNCS.PHASECHK.TRANS64 P0, [R0+URZ], R3 ;  /* 0x00000003000085a7 */ /* 0x000f2400080010ff */
[----:B----4-:R-:W-:Y:S05]  /*9490*/  @!P0 BRA `(.L_x_141) ;  /* 0xfffffffc00f08947 */ /* 0x010fea000383ffff */
[----:B------:R-:W-:Y:S05]  /*94a0*/  BRA `(.L_x_142) ;  /* 0xffffffa000187947 */ /* 0x000fea000383ffff */
.L_x_60:
[----:B------:R-:W-:-:S07]  /*94b0*/  MOV R0, UR6 ;  /* 0x0000000600007c02 */ /* 0x000fce0008000f00 */
.L_x_143:
[----:B-1----:R1:W2:Y:S02]  /*94c0*/  SYNCS.PHASECHK.TRANS64.TRYWAIT P0, [R0+URZ], R3 ;  /* 0x00000003000075a7 */ /* 0x0022a400080011ff */
[----:B--2---:R-:W-:Y:S05]  /*94d0*/  @!P0 NANOSLEEP.SYNCS 0x989680 ;  /* 0x009896800000895d */ /* 0x004fea0003900000 */
[----:B------:R-:W2:Y:S02]  /*94e0*/  @!P0 SYNCS.PHASECHK.TRANS64 P0, [R0+URZ], R3 ;  /* 0x00000003000085a7 */ /* 0x000ea400080010ff */
[----:B--2---:R-:W-:Y:S05]  /*94f0*/  @!P0 BRA `(.L_x_143) ;  /* 0xfffffffc00f08947 */ /* 0x004fea000383ffff */
[----:B------:R-:W-:Y:S05]  /*9500*/  BRA `(.L_x_144) ;  /* 0xffffffa000247947 */ /* 0x000fea000383ffff */
.L_x_61:
[----:B------:R-:W-:-:S07]  /*9510*/  MOV R0, UR6 ;  /* 0x0000000600007c02 */ /* 0x000fce0008000f00 */
.L_x_145:
[----:B-1----:R1:W2:Y:S02]  /*9520*/  SYNCS.PHASECHK.TRANS64.TRYWAIT P0, [R0+URZ], R3 ;  /* 0x00000003000075a7 */ /* 0x0022a400080011ff */
[----:B--2---:R-:W-:Y:S05]  /*9530*/  @!P0 NANOSLEEP.SYNCS 0x989680 ;  /* 0x009896800000895d */ /* 0x004fea0003900000 */
[----:B------:R-:W2:Y:S02]  /*9540*/  @!P0 SYNCS.PHASECHK.TRANS64 P0, [R0+URZ], R3 ;  /* 0x00000003000085a7 */ /* 0x000ea400080010ff */
[----:B--2---:R-:W-:Y:S05]  /*9550*/  @!P0 BRA `(.L_x_145) ;  /* 0xfffffffc00f08947 */ /* 0x004fea000383ffff */
[----:B------:R-:W-:Y:S05]  /*9560*/  BRA `(.L_x_146) ;  /* 0xffffffa000307947 */ /* 0x000fea000383ffff */
.L_x_62:
[----:B------:R-:W-:-:S07]  /*9570*/  MOV R0, UR7 ;  /* 0x0000000700007c02 */ /* 0x000fce0008000f00 */
.L_x_147:
[----:B-1----:R1:W2:Y:S02]  /*9580*/  SYNCS.PHASECHK.TRANS64.TRYWAIT P0, [R0+URZ], R3 ;  /* 0x00000003000075a7 */ /* 0x0022a400080011ff */
[----:B--2---:R-:W-:Y:S05]  /*9590*/  @!P0 NANOSLEEP.SYNCS 0x989680 ;  /* 0x009896800000895d */ /* 0x004fea0003900000 */
[----:B------:R-:W2:Y:S02]  /*95a0*/  @!P0 SYNCS.PHASECHK.TRANS64 P0, [R0+URZ], R3 ;  /* 0x00000003000085a7 */ /* 0x000ea400080010ff */
[----:B--2---:R-:W-:Y:S05]  /*95b0*/  @!P0 BRA `(.L_x_147) ;  /* 0xfffffffc00f08947 */ /* 0x004fea000383ffff */
[----:B------:R-:W-:Y:S05]  /*95c0*/  BRA `(.L_x_148) ;  /* 0xffffffa0003c7947 */ /* 0x000fea000383ffff */
.L_x_67:
[----:B--2---:R2:W3:Y:S02]  /*95d0*/  SYNCS.PHASECHK.TRANS64.TRYWAIT P0, [R0+URZ+0x80], R3 ;  /* 0x00008003000075a7 */ /* 0x0044e400080011ff */
[----:B---3--:R-:W-:Y:S05]  /*95e0*/  @!P0 NANOSLEEP.SYNCS 0x989680 ;  /* 0x009896800000895d */ /* 0x008fea0003900000 */
[----:B------:R-:W3:Y:S02]  /*95f0*/  @!P0 SYNCS.PHASECHK.TRANS64 P0, [R0+URZ+0x80], R3 ;  /* 0x00008003000085a7 */ /* 0x000ee400080010ff */
[----:B---3--:R-:W-:Y:S05]  /*9600*/  @!P0 BRA `(.L_x_67) ;  /* 0xfffffffc00f08947 */ /* 0x008fea000383ffff */
[----:B------:R-:W-:Y:S05]  /*9610*/  BRA `(.L_x_149) ;  /* 0xffffffa400487947 */ /* 0x000fea000383ffff */
.L_x_70:
[----:B------:R-:W-:Y:S07]  /*9620*/  MOV R0, UR7 ;  /* 0x0000000700007c02 */ /* 0x000fee0008000f00 */
.L_x_150:
[----:B--2---:R2:W3:Y:S02]  /*9630*/  SYNCS.PHASECHK.TRANS64.TRYWAIT P0, [R0+URZ+0x78], R3 ;  /* 0x00007803000075a7 */ /* 0x0044e400080011ff */
[----:B---3--:R-:W-:Y:S05]  /*9640*/  @!P0 NANOSLEEP.SYNCS 0x989680 ;  /* 0x009896800000895d */ /* 0x008fea0003900000 */
[----:B------:R-:W3:Y:S02]  /*9650*/  @!P0 SYNCS.PHASECHK.TRANS64 P0, [R0+URZ+0x78], R3 ;  /* 0x00007803000085a7 */ /* 0x000ee400080010ff */
[----:B---3--:R-:W-:Y:S05]  /*9660*/  @!P0 BRA `(.L_x_150) ;  /* 0xfffffffc00f08947 */ /* 0x008fea000383ffff */
[----:B------:R-:W-:Y:S05]  /*9670*/  BRA `(.L_x_69) ;  /* 0xffffffa800287947 */ /* 0x000fea000383ffff */
.L_x_73:
[----:B------:R-:W-:Y:S07]  /*9680*/  MOV R3, UR7 ;  /* 0x0000000700037c02 */ /* 0x000fee0008000f00 */
.L_x_151:
[----:B-1----:R1:W2:Y:S02]  /*9690*/  SYNCS.PHASECHK.TRANS64.TRYWAIT P0, [R3+URZ+0x50], R12 ;  /* 0x0000500c030075a7 */ /* 0x0022a400080011ff */
[----:B--2---:R-:W-:Y:S05]  /*96a0*/  @!P0 NANOSLEEP.SYNCS 0x989680 ;  /* 0x009896800000895d */ /* 0x004fea0003900000 */
[----:B------:R-:W2:Y:S02]  /*96b0*/  @!P0 SYNCS.PHASECHK.TRANS64 P0, [R3+URZ+0x50], R12 ;  /* 0x0000500c030085a7 */ /* 0x000ea400080010ff */
[----:B--2---:R-:W-:Y:S05]  /*96c0*/  @!P0 BRA `(.L_x_151) ;  /* 0xfffffffc00f08947 */ /* 0x004fea000383ffff */
[----:B------:R-:W-:Y:S05]  /*96d0*/  BRA `(.L_x_152) ;  /* 0xffffffa800a07947 */ /* 0x000fea000383ffff */
.L_x_74:
[----:B-1----:R-:W-:Y:S07]  /*96e0*/  MOV R3, UR7 ;  /* 0x0000000700037c02 */ /* 0x002fee0008000f00 */
.L_x_153:
[----:B-1----:R1:W2:Y:S02]  /*96f0*/  SYNCS.PHASECHK.TRANS64.TRYWAIT P0, [R3+URZ+0x58], R12 ;  /* 0x0000580c030075a7 */ /* 0x0022a400080011ff */
[----:B--2---:R-:W-:Y:S05]  /*9700*/  @!P0 NANOSLEEP.SYNCS 0x989680 ;  /* 0x009896800000895d */ /* 0x004fea0003900000 */
[----:B------:R-:W2:Y:S02]  /*9710*/  @!P0 SYNCS.PHASECHK.TRANS64 P0, [R3+URZ+0x58], R12 ;  /* 0x0000580c030085a7 */ /* 0x000ea400080010ff */
[----:B--2---:R-:W-:Y:S05]  /*9720*/  @!P0 BRA `(.L_x_153) ;  /* 0xfffffffc00f08947 */ /* 0x004fea000383ffff */
[----:B------:R-:W-:Y:S05]  /*9730*/  BRA `(.L_x_154) ;  /* 0xffffffa800dc7947 */ /* 0x000fea000383ffff */
.L_x_75:
[----:B-1----:R-:W-:Y:S07]  /*9740*/  MOV R3, UR7 ;  /* 0x0000000700037c02 */ /* 0x002fee0008000f00 */
.L_x_155:
[----:B-1----:R1:W2:Y:S02]  /*9750*/  SYNCS.PHASECHK.TRANS64.TRYWAIT P0, [R3+URZ+0x60], R12 ;  /* 0x0000600c030075a7 */ /* 0x0022a400080011ff */
[----:B--2---:R-:W-:Y:S05]  /*9760*/  @!P0 NANOSLEEP.SYNCS 0x989680 ;  /* 0x009896800000895d */ /* 0x004fea0003900000 */
[----:B------:R-:W2:Y:S02]  /*9770*/  @!P0 SYNCS.PHASECHK.TRANS64 P0, [R3+URZ+0x60], R12 ;  /* 0x0000600c030085a7 */ /* 0x000ea400080010ff */
[----:B--2---:R-:W-:Y:S05]  /*9780*/  @!P0 BRA `(.L_x_155) ;  /* 0xfffffffc00f08947 */ /* 0x004fea000383ffff */
[----:B------:R-:W-:Y:S05]  /*9790*/  BRA `(.L_x_156) ;  /* 0xffffffac00247947 */ /* 0x000fea000383ffff */
.L_x_76:
[----:B------:R-:W-:Y:S07]  /*97a0*/  MOV R3, UR7 ;  /* 0x0000000700037c02 */ /* 0x000fee0008000f00 */
.L_x_157:
[----:B-1----:R1:W2:Y:S02]  /*97b0*/  SYNCS.PHASECHK.TRANS64.TRYWAIT P0, [R3+URZ+0x68], R12 ;  /* 0x0000680c030075a7 */ /* 0x0022a400080011ff */
[----:B--2---:R-:W-:Y:S05]  /*97c0*/  @!P0 NANOSLEEP.SYNCS 0x989680 ;  /* 0x009896800000895d */ /* 0x004fea0003900000 */
[----:B------:R-:W2:Y:S02]  /*97d0*/  @!P0 SYNCS.PHASECHK.TRANS64 P0, [R3+URZ+0x68], R12 ;  /* 0x0000680c030085a7 */ /* 0x000ea400080010ff */
[----:B--2---:R-:W-:Y:S05]  /*97e0*/  @!P0 BRA `(.L_x_157) ;  /* 0xfffffffc00f08947 */ /* 0x004fea000383ffff */
[----:B------:R-:W-:Y:S05]  /*97f0*/  BRA `(.L_x_158) ;  /* 0xffffffac00ac7947 */ /* 0x000fea000383ffff */
.L_x_78:
[----:B------:R-:W-:-:S07]  /*9800*/  MOV R0, UR7 ;  /* 0x0000000700007c02 */ /* 0x000fce0008000f00 */
.L_x_159:
[----:B-1----:R1:W3:Y:S02]  /*9810*/  SYNCS.PHASECHK.TRANS64.TRYWAIT P0, [R0+URZ+0x50], R3 ;  /* 0x00005003000075a7 */ /* 0x0022e400080011ff */
[----:B---3--:R-:W-:Y:S05]  /*9820*/  @!P0 NANOSLEEP.SYNCS 0x989680 ;  /* 0x009896800000895d */ /* 0x008fea0003900000 */
[----:B------:R-:W3:Y:S02]  /*9830*/  @!P0 SYNCS.PHASECHK.TRANS64 P0, [R0+URZ+0x50], R3 ;  /* 0x00005003000085a7 */ /* 0x000ee400080010ff */
[----:B---3--:R-:W-:Y:S05]  /*9840*/  @!P0 BRA `(.L_x_159) ;  /* 0xfffffffc00f08947 */ /* 0x008fea000383ffff */
[----:B------:R-:W-:Y:S05]  /*9850*/  BRA `(.L_x_160) ;  /* 0xffffffb0001c7947 */ /* 0x000fea000383ffff */
.L_x_79:
[----:B-1----:R-:W-:-:S07]  /*9860*/  MOV R0, UR7 ;  /* 0x0000000700007c02 */ /* 0x002fce0008000f00 */
.L_x_161:
[----:B-1----:R1:W3:Y:S02]  /*9870*/  SYNCS.PHASECHK.TRANS64.TRYWAIT P0, [R0+URZ+0x58], R3 ;  /* 0x00005803000075a7 */ /* 0x0022e400080011ff */
[----:B---3--:R-:W-:Y:S05]  /*9880*/  @!P0 NANOSLEEP.SYNCS 0x989680 ;  /* 0x009896800000895d */ /* 0x008fea0003900000 */
[----:B------:R-:W3:Y:S02]  /*9890*/  @!P0 SYNCS.PHASECHK.TRANS64 P0, [R0+URZ+0x58], R3 ;  /* 0x00005803000085a7 */ /* 0x000ee400080010ff */
[----:B---3--:R-:W-:Y:S05]  /*98a0*/  @!P0 BRA `(.L_x_161) ;  /* 0xfffffffc00f08947 */ /* 0x008fea000383ffff */
[----:B------:R-:W-:Y:S05]  /*98b0*/  BRA `(.L_x_162) ;  /* 0xffffffb0000c7947 */ /* 0x000fea000383ffff */
.L_x_80:
[----:B-1----:R-:W-:-:S07]  /*98c0*/  MOV R0, UR7 ;  /* 0x0000000700007c02 */ /* 0x002fce0008000f00 */
.L_x_163:
[----:B-1----:R1:W3:Y:S02]  /*98d0*/  SYNCS.PHASECHK.TRANS64.TRYWAIT P0, [R0+URZ+0x60], R3 ;  /* 0x00006003000075a7 */ /* 0x0022e400080011ff */
[----:B---3--:R-:W-:Y:S05]  /*98e0*/  @!P0 NANOSLEEP.SYNCS 0x989680 ;  /* 0x009896800000895d */ /* 0x008fea0003900000 */
[----:B------:R-:W3:Y:S02]  /*98f0*/  @!P0 SYNCS.PHASECHK.TRANS64 P0, [R0+URZ+0x60], R3 ;  /* 0x00006003000085a7 */ /* 0x000ee400080010ff */
[----:B---3--:R-:W-:Y:S05]  /*9900*/  @!P0 BRA `(.L_x_163) ;  /* 0xfffffffc00f08947 */ /* 0x008fea000383ffff */
[----:B------:R-:W-:Y:S05]  /*9910*/  BRA `(.L_x_164) ;  /* 0xffffffac00fc7947 */ /* 0x000fea000383ffff */
.L_x_82:
[----:B--2---:R2:W4:Y:S02]  /*9920*/  SYNCS.PHASECHK.TRANS64.TRYWAIT P0, [R0+URZ+0x80], R3 ;  /* 0x00008003000075a7 */ /* 0x00452400080011ff */
[----:B----4-:R-:W-:Y:S05]  /*9930*/  @!P0 NANOSLEEP.SYNCS 0x989680 ;  /* 0x009896800000895d */ /* 0x010fea0003900000 */
[----:B------:R-:W4:Y:S02]  /*9940*/  @!P0 SYNCS.PHASECHK.TRANS64 P0, [R0+URZ+0x80], R3 ;  /* 0x00008003000085a7 */ /* 0x000f2400080010ff */
[----:B----4-:R-:W-:Y:S05]  /*9950*/  @!P0 BRA `(.L_x_82) ;  /* 0xfffffffc00f08947 */ /* 0x010fea000383ffff */
[----:B------:R-:W-:Y:S05]  /*9960*/  BRA `(.L_x_165) ;  /* 0xffffffb000cc7947 */ /* 0x000fea000383ffff */
.L_x_93:
[----:B-1----:R1:W3:Y:S02]  /*9970*/  SYNCS.PHASECHK.TRANS64.TRYWAIT P1, [R0+URZ+0x30], R3 ;  /* 0x00003003000075a7 */ /* 0x0022e400080211ff */
[----:B---3--:R-:W-:Y:S05]  /*9980*/  @!P1 NANOSLEEP.SYNCS 0x989680 ;  /* 0x009896800000995d */ /* 0x008fea0003900000 */
[----:B------:R-:W3:Y:S02]  /*9990*/  @!P1 SYNCS.PHASECHK.TRANS64 P1, [R0+URZ+0x30], R3 ;  /* 0x00003003000095a7 */ /* 0x000ee400080210ff */
[----:B---3--:R-:W-:Y:S05]  /*99a0*/  @!P1 BRA `(.L_x_93) ;  /* 0xfffffffc00f09947 */ /* 0x008fea000383ffff */
[----:B------:R-:W-:Y:S05]  /*99b0*/  BRA `(.L_x_92) ;  /* 0xffffffbc00e47947 */ /* 0x000fea000383ffff */
.L_x_95:
[----:B---3--:R3:W4:Y:S02]  /*99c0*/  SYNCS.PHASECHK.TRANS64.TRYWAIT P0, [R108+URZ+0xa0], R7 ;  /* 0x0000a0076c0075a7 */ /* 0x00872400080011ff */
[----:B----4-:R-:W-:Y:S05]  /*99d0*/  @!P0 NANOSLEEP.SYNCS 0x989680 ;  /* 0x009896800000895d */ /* 0x010fea0003900000 */
[----:B------:R-:W4:Y:S02]  /*99e0*/  @!P0 SYNCS.PHASECHK.TRANS64 P0, [R108+URZ+0xa0], R7 ;  /* 0x0000a0076c0085a7 */ /* 0x000f2400080010ff */
[----:B----4-:R-:W-:Y:S05]  /*99f0*/  @!P0 BRA `(.L_x_95) ;  /* 0xfffffffc00f08947 */ /* 0x010fea000383ffff */
[----:B------:R-:W-:Y:S05]  /*9a00*/  BRA `(.L_x_94) ;  /* 0xffffffc000387947 */ /* 0x000fea000383ffff */
.L_x_103:
[----:B--2---:R2:W3:Y:S02]  /*9a10*/  SYNCS.PHASECHK.TRANS64.TRYWAIT P0, [R55+URZ+0x30], R0 ;  /* 0x00003000370075a7 */ /* 0x0044e400080011ff */
[----:B---3--:R-:W-:Y:S05]  /*9a20*/  @!P0 NANOSLEEP.SYNCS 0x989680 ;  /* 0x009896800000895d */ /* 0x008fea0003900000 */
[----:B------:R-:W3:Y:S02]  /*9a30*/  @!P0 SYNCS.PHASECHK.TRANS64 P0, [R55+URZ+0x30], R0 ;  /* 0x00003000370085a7 */ /* 0x000ee400080010ff */
[----:B---3--:R-:W-:Y:S05]  /*9a40*/  @!P0 BRA `(.L_x_103) ;  /* 0xfffffffc00f08947 */ /* 0x008fea000383ffff */
[----:B------:R-:W-:Y:S05]  /*9a50*/  BRA `(.L_x_102) ;  /* 0xffffffcc00307947 */ /* 0x000fea000383ffff */
.L_x_111:
[----:B--2---:R2:W3:Y:S02]  /*9a60*/  SYNCS.PHASECHK.TRANS64.TRYWAIT P0, [R73+URZ+0x30], R2 ;  /* 0x00003002490075a7 */ /* 0x0044e400080011ff */
[----:B---3--:R-:W-:Y:S05]  /*9a70*/  @!P0 NANOSLEEP.SYNCS 0x989680 ;  /* 0x009896800000895d */ /* 0x008fea0003900000 */
[----:B------:R-:W3:Y:S02]  /*9a80*/  @!P0 SYNCS.PHASECHK.TRANS64 P0, [R73+URZ+0x30], R2 ;  /* 0x00003002490085a7 */ /* 0x000ee400080010ff */
[----:B---3--:R-:W-:Y:S05]  /*9a90*/  @!P0 BRA `(.L_x_111) ;  /* 0xfffffffc00f08947 */ /* 0x008fea000383ffff */
[----:B------:R-:W-:Y:S05]  /*9aa0*/  BRA `(.L_x_110) ;  /* 0xffffffd8006c7947 */ /* 0x000fea000383ffff */
.L_x_119:
[----:B--2---:R2:W3:Y:S02]  /*9ab0*/  SYNCS.PHASECHK.TRANS64.TRYWAIT P0, [R76+URZ+0x30], R3 ;  /* 0x000030034c0075a7 */ /* 0x0044e400080011ff */
[----:B---3--:R-:W-:Y:S05]  /*9ac0*/  @!P0 NANOSLEEP.SYNCS 0x989680 ;  /* 0x009896800000895d */ /* 0x008fea0003900000 */
[----:B------:R-:W3:Y:S02]  /*9ad0*/  @!P0 SYNCS.PHASECHK.TRANS64 P0, [R76+URZ+0x30], R3 ;  /* 0x000030034c0085a7 */ /* 0x000ee400080010ff */
[----:B---3--:R-:W-:Y:S05]  /*9ae0*/  @!P0 BRA `(.L_x_119) ;  /* 0xfffffffc00f08947 */ /* 0x008fea000383ffff */
[----:B------:R-:W-:Y:S05]  /*9af0*/  BRA `(.L_x_118) ;  /* 0xffffffe400b47947 */ /* 0x000fea000383ffff */
        .weak           $__internal_0_$__cuda_sm10x_tcgen05_guardrail_trap_col_being_dealloced_not_returned_by_alloc
        .type           $__internal_0_$__cuda_sm10x_tcgen05_guardrail_trap_col_being_dealloced_not_returned_by_alloc,@function
        .size           $__internal_0_$__cuda_sm10x_tcgen05_guardrail_trap_col_being_dealloced_not_returned_by_alloc,($__internal_1_$__cuda_sm10x_tcgen05_guardrail_trap_phase_invalid_during_alloc - $__internal_0_$__cuda_sm10x_tcgen05_guardrail_trap_col_being_dealloced_not_returned_by_alloc)
$__internal_0_$__cuda_sm10x_tcgen05_guardrail_trap_col_being_dealloced_not_returned_by_alloc:
[----:B------:R-:W-:Y:S05]  /*9b00*/  BPT.TRAP 0x1 ;  /* 0x000000040000795c */ /* 0x000fea0000300000 */
[----:B------:R-:W-:-:S04]  /*9b10*/  HFMA2 R3, -RZ, RZ, 0, 0 ;  /* 0x00000000ff037431 */ /* 0x000fc800000001ff */
[----:B------:R-:W-:Y:S05]  /*9b20*/  RET.REL.NODEC R2 `(_ZN7cutlass13device_kernelINS_4gemm6kernel13GemmUniversalIN4cute5tupleIJiiiiEEENS1_10collective13CollectiveMmaINS1_35MainloopSm100TmaUmmaWarpSpecializedILi3ELi2ELi4ENS5_IJNS4_1CILi1EEESB_SB_EEEEENS5_IJNSA_ILi64EEENSA_ILi256EEENSA_ILi128EEEEEEaNS5_IJlSB_lEEEaSI_NS4_8TiledMMAINS4_8MMA_AtomIJNS4_15SM100_MMA_S8_SSIaaiLi64ELi256ELNS4_4UMMA5MajorE0ELSN_0ELNSM_8SaturateE0EEEEEENS4_6LayoutISC_NS5_IJNSA_ILi0EEESS_SS_EEEEENS5_IJNS4_10UnderscoreESV_SV_EEEEENS4_13SM90_TMA_LOADENS4_14ComposedLayoutINS4_7SwizzleILi3ELi4ELi3EEENS4_18smem_ptr_flag_bitsILi8EEENSR_INS5_IJNSA_ILi8EEESG_EEENS5_IJSG_SB_EEEEEEEvNS4_8identityESY_S18_vS19_EENS_8epilogue10collective18CollectiveEpilogueINS1B_23Sm100TmaWarpSpecializedILi4ELi2ELi32ELb0ELb0EEEJSH_NS5_IJNSR_ISE_SB_EES1G_EEEaSI_aSI_NS1B_6fusion15FusionCallbacksIS1F_NS1I_17LinearCombinationIaiaiLNS_15FloatRoundStyleE2EEESH_S1H_JEEENS4_5SM1004TMEM4LOAD26SM100_TMEM_LOAD_16dp32b32xESY_NSZ_INS10_ILi2ELi4ELi3EEES13_NSR_INS5_IJS14_SE_EEENS5_IJSE_SB_EEEEEEENS4_39AutoVectorizingCopyWithAssumedAlignmentILi128EEENS4_14SM90_TMA_STOREES1W_S1Y_S1Y_EEEvvEEEEvNT_6ParamsE) ;  /* 0xffffff6402347950 */ /* 0x000fea0003c3ffff */
        .weak           $__internal_1_$__cuda_sm10x_tcgen05_guardrail_trap_phase_invalid_during_alloc
        .type           $__internal_1_$__cuda_sm10x_tcgen05_guardrail_trap_phase_invalid_during_alloc,@function
        .size           $__internal_1_$__cuda_sm10x_tcgen05_guardrail_trap_phase_invalid_during_alloc,($__internal_2_$__cuda_sm10x_tcgen05_guardrail_trap_unallocated_columns_being_dealloced - $__internal_1_$__cuda_sm10x_tcgen05_guardrail_trap_phase_invalid_during_alloc)
$__internal_1_$__cuda_sm10x_tcgen05_guardrail_trap_phase_invalid_during_alloc:
[----:B------:R-:W-:Y:S05]  /*9b30*/  BPT.TRAP 0x1 ;  /* 0x000000040000795c */ /* 0x000fea0000300000 */
[----:B------:R-:W-:-:S04]  /*9b40*/  MOV R3, 0x0 ;  /* 0x0000000000037802 */ /* 0x000fc80000000f00 */
[----:B------:R-:W-:Y:S05]  /*9b50*/  RET.REL.NODEC R2 `(_ZN7cutlass13device_kernelINS_4gemm6kernel13GemmUniversalIN4cute5tupleIJiiiiEEENS1_10collective13CollectiveMmaINS1_35MainloopSm100TmaUmmaWarpSpecializedILi3ELi2ELi4ENS5_IJNS4_1CILi1EEESB_SB_EEEEENS5_IJNSA_ILi64EEENSA_ILi256EEENSA_ILi128EEEEEEaNS5_IJlSB_lEEEaSI_NS4_8TiledMMAINS4_8MMA_AtomIJNS4_15SM100_MMA_S8_SSIaaiLi64ELi256ELNS4_4UMMA5MajorE0ELSN_0ELNSM_8SaturateE0EEEEEENS4_6LayoutISC_NS5_IJNSA_ILi0EEESS_SS_EEEEENS5_IJNS4_10UnderscoreESV_SV_EEEEENS4_13SM90_TMA_LOADENS4_14ComposedLayoutINS4_7SwizzleILi3ELi4ELi3EEENS4_18smem_ptr_flag_bitsILi8EEENSR_INS5_IJNSA_ILi8EEESG_EEENS5_IJSG_SB_EEEEEEEvNS4_8identityESY_S18_vS19_EENS_8epilogue10collective18CollectiveEpilogueINS1B_23Sm100TmaWarpSpecializedILi4ELi2ELi32ELb0ELb0EEEJSH_NS5_IJNSR_ISE_SB_EES1G_EEEaSI_aSI_NS1B_6fusion15FusionCallbacksIS1F_NS1I_17LinearCombinationIaiaiLNS_15FloatRoundStyleE2EEESH_S1H_JEEENS4_5SM1004TMEM4LOAD26SM100_TMEM_LOAD_16dp32b32xESY_NSZ_INS10_ILi2ELi4ELi3EEES13_NSR_INS5_IJS14_SE_EEENS5_IJSE_SB_EEEEEEENS4_39AutoVectorizingCopyWithAssumedAlignmentILi128EEENS4_14SM90_TMA_STOREES1W_S1Y_S1Y_EEEvvEEEEvNT_6ParamsE) ;  /* 0xffffff6402287950 */ /* 0x000fea0003c3ffff */
        .weak           $__internal_2_$__cuda_sm10x_tcgen05_guardrail_trap_unallocated_columns_being_dealloced
        .type           $__internal_2_$__cuda_sm10x_tcgen05_guardrail_trap_unallocated_columns_being_dealloced,@function
        .size           $__internal_2_$__cuda_sm10x_tcgen05_guardrail_trap_unallocated_columns_being_dealloced,(.L_x_167 - $__internal_2_$__cuda_sm10x_tcgen05_guardrail_trap_unallocated_columns_being_dealloced)
$__internal_2_$__cuda_sm10x_tcgen05_guardrail_trap_unallocated_columns_being_dealloced:
[----:B------:R-:W-:Y:S05]  /*9b60*/  BPT.TRAP 0x1 ;  /* 0x000000040000795c */ /* 0x000fea0000300000 */
[----:B------:R-:W-:-:S04]  /*9b70*/  HFMA2 R3, -RZ, RZ, 0, 0 ;  /* 0x00000000ff037431 */ /* 0x000fc800000001ff */
[----:B------:R-:W-:Y:S05]  /*9b80*/  RET.REL.NODEC R2 `(_ZN7cutlass13device_kernelINS_4gemm6kernel13GemmUniversalIN4cute5tupleIJiiiiEEENS1_10collective13CollectiveMmaINS1_35MainloopSm100TmaUmmaWarpSpecializedILi3ELi2ELi4ENS5_IJNS4_1CILi1EEESB_SB_EEEEENS5_IJNSA_ILi64EEENSA_ILi256EEENSA_ILi128EEEEEEaNS5_IJlSB_lEEEaSI_NS4_8TiledMMAINS4_8MMA_AtomIJNS4_15SM100_MMA_S8_SSIaaiLi64ELi256ELNS4_4UMMA5MajorE0ELSN_0ELNSM_8SaturateE0EEEEEENS4_6LayoutISC_NS5_IJNSA_ILi0EEESS_SS_EEEEENS5_IJNS4_10UnderscoreESV_SV_EEEEENS4_13SM90_TMA_LOADENS4_14ComposedLayoutINS4_7SwizzleILi3ELi4ELi3EEENS4_18smem_ptr_flag_bitsILi8EEENSR_INS5_IJNSA_ILi8EEESG_EEENS5_IJSG_SB_EEEEEEEvNS4_8identityESY_S18_vS19_EENS_8epilogue10collective18CollectiveEpilogueINS1B_23Sm100TmaWarpSpecializedILi4ELi2ELi32ELb0ELb0EEEJSH_NS5_IJNSR_ISE_SB_EES1G_EEEaSI_aSI_NS1B_6fusion15FusionCallbacksIS1F_NS1I_17LinearCombinationIaiaiLNS_15FloatRoundStyleE2EEESH_S1H_JEEENS4_5SM1004TMEM4LOAD26SM100_TMEM_LOAD_16dp32b32xESY_NSZ_INS10_ILi2ELi4ELi3EEES13_NSR_INS5_IJS14_SE_EEENS5_IJSE_SB_EEEEEEENS4_39AutoVectorizingCopyWithAssumedAlignmentILi128EEENS4_14SM90_TMA_STOREES1W_S1Y_S1Y_EEEvvEEEEvNT_6ParamsE) ;  /* 0xffffff64021c7950 */ /* 0x000fea0003c3ffff */
.L_x_166:
[----:B------:R-:W-:-:S00]  /*9b90*/  BRA `(.L_x_166) ;  /* 0xfffffffc00fc7947 */ /* 0x000fc0000383ffff */
[----:B------:R-:W-:-:S00]  /*9ba0*/  NOP ;  /* 0x0000000000007918 */ /* 0x000fc00000000000 */
        /* <DEDUP_REMOVED lines=13> */
.L_x_167:


//--------------------- .nv.global.init           --------------------------
	.section	.nv.global.init,"aw",@progbits
.nv.global.init:
	.type		$str$27,@object
	.size		$str$27,($str$28 - $str$27)
$str$27:
        /*0000*/ 	.byte	0x28, 0x61, 0x64, 0x64, 0x72, 0x65, 0x73, 0x73, 0x20, 0x26, 0x20, 0x6d, 0x61, 0x73, 0x6b, 0x29
        /*0010*/ 	.byte	0x20, 0x3d, 0x3d, 0x20, 0x30, 0x00
	.type		$str$28,@object
	.size		$str$28,($str$26 - $str$28)
$str$28:
        /*0016*/ 	.byte	0x2f, 0x74, 0x6d, 0x70, 0x2f, 0x63, 0x75, 0x74, 0x6c, 0x61, 0x73, 0x73, 0x5f, 0x73, 0x77, 0x65
        /*0026*/ 	.byte	0x65, 0x70, 0x5f, 0x73, 0x72, 0x63, 0x2f, 0x69, 0x6e, 0x63, 0x6c, 0x75, 0x64, 0x65, 0x2f, 0x63
        /*0036*/ 	.byte	0x75, 0x74, 0x65, 0x2f, 0x70, 0x6f, 0x69, 0x6e, 0x74, 0x65, 0x72, 0x5f, 0x66, 0x6c, 0x61, 0x67
        /*0046*/ 	.byte	0x67, 0x65, 0x64, 0x2e, 0x68, 0x70, 0x70, 0x00
	.type		$str$26,@object
	.size		$str$26,($str$25 - $str$26)
$str$26:
        /*004e*/ 	.byte	0x2f, 0x74, 0x6d, 0x70, 0x2f, 0x63, 0x75, 0x74, 0x6c, 0x61, 0x73, 0x73, 0x5f, 0x73, 0x77, 0x65
        /*005e*/ 	.byte	0x65, 0x70, 0x5f, 0x73, 0x72, 0x63, 0x2f, 0x69, 0x6e, 0x63, 0x6c, 0x75, 0x64, 0x65, 0x2f, 0x63
        /*006e*/ 	.byte	0x75, 0x74, 0x65, 0x2f, 0x61, 0x74, 0x6f, 0x6d, 0x2f, 0x63, 0x6f, 0x70, 0x79, 0x5f, 0x74, 0x72
        /*007e*/ 	.byte	0x61, 0x69, 0x74, 0x73, 0x5f, 0x73, 0x6d, 0x31, 0x30, 0x30, 0x2e, 0x68, 0x70, 0x70, 0x00
	.type		$str$25,@object
	.size		$str$25,(__unnamed_1 - $str$25)
$str$25:
        /*008d*/ 	.byte	0x28, 0x28, 0x75, 0x69, 0x6e, 0x74, 0x33, 0x32, 0x5f, 0x74, 0x28, 0x74, 0x68, 0x72, 0x65, 0x61
        /*009d*/ 	.byte	0x64, 0x49, 0x64, 0x78, 0x2e, 0x78, 0x29, 0x20, 0x2f, 0x20, 0x33, 0x32, 0x29, 0x20, 0x25, 0x20
        /*00ad*/ 	.byte	0x34, 0x29, 0x20, 0x3d, 0x3d, 0x20, 0x28, 0x28, 0x28, 0x74, 0x6d, 0x65, 0x6d, 0x5f, 0x61, 0x64
        /*00bd*/ 	.byte	0x64, 0x72, 0x20, 0x3e, 0x3e, 0x20, 0x31, 0x36, 0x29, 0x20, 0x2f, 0x20, 0x33, 0x32, 0x29, 0x20
        /*00cd*/ 	.byte	0x25, 0x20, 0x34, 0x29, 0x00
	.type		__unnamed_1,@object
	.size		__unnamed_1,(__unnamed_2 - __unnamed_1)
__unnamed_1:
        /*00d2*/ 	.byte	0x61, 0x75, 0x74, 0x6f, 0x20, 0x63, 0x75, 0x74, 0x65, 0x3a, 0x3a, 0x61, 0x73, 0x5f, 0x70, 0x6f
        /* <DEDUP_REMOVED lines=24> */
        /*0262*/ 	.byte	0x00
	.type		__unnamed_2,@object
	.size		__unnamed_2,(__unnamed_3 - __unnamed_2)
__unnamed_2:
        /* <DEDUP_REMOVED lines=26> */
	.type		__unnamed_3,@object
	.size		__unnamed_3,(.L_3 - __unnamed_3)
__unnamed_3:
        /* <DEDUP_REMOVED lines=41> */
.L_3:


//--------------------- .nv.shared._ZN7cutlass13device_kernelINS_4gemm6kernel13GemmUniversalIN4cute5tupleIJiiiiEEENS1_10collective13CollectiveMmaINS1_35MainloopSm100TmaUmmaWarpSpecializedILi3ELi2ELi4ENS5_IJNS4_1CILi1EEESB_SB_EEEEENS5_IJNSA_ILi64EEENSA_ILi256EEENSA_ILi128EEEEEEaNS5_IJlSB_lEEEaSI_NS4_8TiledMMAINS4_8MMA_AtomIJNS4_15SM100_MMA_S8_SSIaaiLi64ELi256ELNS4_4UMMA5MajorE0ELSN_0ELNSM_8SaturateE0EEEEEENS4_6LayoutISC_NS5_IJNSA_ILi0EEESS_SS_EEEEENS5_IJNS4_10UnderscoreESV_SV_EEEEENS4_13SM90_TMA_LOADENS4_14ComposedLayoutINS4_7SwizzleILi3ELi4ELi3EEENS4_18smem_ptr_flag_bitsILi8EEENSR_INS5_IJNSA_ILi8EEESG_EEENS5_IJSG_SB_EEEEEEEvNS4_8identityESY_S18_vS19_EENS_8epilogue10collective18CollectiveEpilogueINS1B_23Sm100TmaWarpSpecializedILi4ELi2ELi32ELb0ELb0EEEJSH_NS5_IJNSR_ISE_SB_EES1G_EEEaSI_aSI_NS1B_6fusion15FusionCallbacksIS1F_NS1I_17LinearCombinationIaiaiLNS_15FloatRoundStyleE2EEESH_S1H_JEEENS4_5SM1004TMEM4LOAD26SM100_TMEM_LOAD_16dp32b32xESY_NSZ_INS10_ILi2ELi4ELi3EEES13_NSR_INS5_IJS14_SE_EEENS5_IJSE_SB_EEEEEEENS4_39AutoVectorizingCopyWithAssumedAlignmentILi128EEENS4_14SM90_TMA_STOREES1W_S1Y_S1Y_EEEvvEEEEvNT_6ParamsE --------------------------
	.section	.nv.shared._ZN7cutlass13device_kernelINS_4gemm6kernel13GemmUniversalIN4cute5tupleIJiiiiEEENS1_10collective13CollectiveMmaINS1_35MainloopSm100TmaUmmaWarpSpecializedILi3ELi2ELi4ENS5_IJNS4_1CILi1EEESB_SB_EEEEENS5_IJNSA_ILi64EEENSA_ILi256EEENSA_ILi128EEEEEEaNS5_IJlSB_lEEEaSI_NS4_8TiledMMAINS4_8MMA_AtomIJNS4_15SM100_MMA_S8_SSIaaiLi64ELi256ELNS4_4UMMA5MajorE0ELSN_0ELNSM_8SaturateE0EEEEEENS4_6LayoutISC_NS5_IJNSA_ILi0EEESS_SS_EEEEENS5_IJNS4_10UnderscoreESV_SV_EEEEENS4_13SM90_TMA_LOADENS4_14ComposedLayoutINS4_7SwizzleILi3ELi4ELi3EEENS4_18smem_ptr_flag_bitsILi8EEENSR_INS5_IJNSA_ILi8EEESG_EEENS5_IJSG_SB_EEEEEEEvNS4_8identityESY_S18_vS19_EENS_8epilogue10collective18CollectiveEpilogueINS1B_23Sm100TmaWarpSpecializedILi4ELi2ELi32ELb0ELb0EEEJSH_NS5_IJNSR_ISE_SB_EES1G_EEEaSI_aSI_NS1B_6fusion15FusionCallbacksIS1F_NS1I_17LinearCombinationIaiaiLNS_15FloatRoundStyleE2EEESH_S1H_JEEENS4_5SM1004TMEM4LOAD26SM100_TMEM_LOAD_16dp32b32xESY_NSZ_INS10_ILi2ELi4ELi3EEES13_NSR_INS5_IJS14_SE_EEENS5_IJSE_SB_EEEEEEENS4_39AutoVectorizingCopyWithAssumedAlignmentILi128EEENS4_14SM90_TMA_STOREES1W_S1Y_S1Y_EEEvvEEEEvNT_6ParamsE,"aw",@nobits
	.sectionflags	@""
	.align	16
	.zero		1024


//--------------------- .nv.shared.reserved.0     --------------------------
	.section	.nv.shared.reserved.0,"aw",@nobits
	.weak		__nv_reservedSMEM_offset_0_alias
	.size		__nv_reservedSMEM_offset_0_alias, 0, 64
	.other		__nv_reservedSMEM_offset_0_alias,@"STO_CUDA_RESERVED_SHARED STV_DEFAULT"
__nv_reservedSMEM_offset_0_alias:
	.zero		0
.nv.shared.reserved.0:
	.zero		64
	.weak		__nv_reservedSMEM_tcgen05_partition
	.type		__nv_reservedSMEM_tcgen05_partition,@object
	.size		__nv_reservedSMEM_tcgen05_partition,(.L_0 - __nv_reservedSMEM_tcgen05_partition)
__nv_reservedSMEM_tcgen05_partition:
	.zero		32
.L_0:


//--------------------- .nv.global                --------------------------
	.section	.nv.global,"aw",@nobits
.nv.global:
	.type		_ZN40_INTERNAL_022839fe_4_k_cu_770af9bc_324454cute1_E,@object
	.size		_ZN40_INTERNAL_022839fe_4_k_cu_770af9bc_324454cute1_E,(_ZN40_INTERNAL_022839fe_4_k_cu_770af9bc_324454cuda3std3__45__cpo6cbeginE - _ZN40_INTERNAL_022839fe_4_k_cu_770af9bc_324454cute1_E)
_ZN40_INTERNAL_022839fe_4_k_cu_770af9bc_324454cute1_E:
	.zero		1
	.type		_ZN40_INTERNAL_022839fe_4_k_cu_770af9bc_324454cuda3std3__45__cpo6cbeginE,@object
	.size		_ZN40_INTERNAL_022839fe_4_k_cu_770af9bc_324454cuda3std3__45__cpo6cbeginE,(_ZN40_INTERNAL_022839fe_4_k_cu_770af9bc_324454cuda3std3__48in_placeE - _ZN40_INTERNAL_022839fe_4_k_cu_770af9bc_324454cuda3std3__45__cpo6cbeginE)
_ZN40_INTERNAL_022839fe_4_k_cu_770af9bc_324454cuda3std3__45__cpo6cbeginE:
	.zero		1
	.type		_ZN40_INTERNAL_022839fe_4_k_cu_770af9bc_324454cuda3std3__48in_placeE,@object
	.size		_ZN40_INTERNAL_022839fe_4_k_cu_770af9bc_324454cuda3std3__48in_placeE,(_ZN40_INTERNAL_022839fe_4_k_cu_770af9bc_324454cuda3std6ranges3__45__cpo9iter_moveE - _ZN40_INTERNAL_022839fe_4_k_cu_770af9bc_324454cuda3std3__48in_placeE)
_ZN40_INTERNAL_022839fe_4_k_cu_770af9bc_324454cuda3std3__48in_placeE:
	.zero		1
	.type		_ZN40_INTERNAL_022839fe_4_k_cu_770af9bc_324454cuda3std6ranges3__45__cpo9iter_moveE,@object
	.size		_ZN40_INTERNAL_022839fe_4_k_cu_770af9bc_324454cuda3std6ranges3__45__cpo9iter_moveE,(_ZN40_INTERNAL_022839fe_4_k_cu_770af9bc_324454cuda3std3__45__cpo5beginE - _ZN40_INTERNAL_022839fe_4_k_cu_770af9bc_324454cuda3std6ranges3__45__cpo9iter_moveE)
_ZN40_INTERNAL_022839fe_4_k_cu_770af9bc_324454cuda3std6ranges3__45__cpo9iter_moveE:
	.zero		1
	.type		_ZN40_INTERNAL_022839fe_4_k_cu_770af9bc_324454cuda3std3__45__cpo5beginE,@object
	.size		_ZN40_INTERNAL_022839fe_4_k_cu_770af9bc_324454cuda3std3__45__cpo5beginE,(_ZN40_INTERNAL_022839fe_4_k_cu_770af9bc_324454cuda3std3__442_GLOBAL__N__022839fe_4_k_cu_770af9bc_324456ignoreE - _ZN40_INTERNAL_022839fe_4_k_cu_770af9bc_324454cuda3std3__45__cpo5beginE)
_ZN40_INTERNAL_022839fe_4_k_cu_770af9bc_324454cuda3std3__45__cpo5beginE:
	.zero		1
	.type		_ZN40_INTERNAL_022839fe_4_k_cu_770af9bc_324454cuda3std3__442_GLOBAL__N__022839fe_4_k_cu_770af9bc_324456ignoreE,@object
	.size		_ZN40_INTERNAL_022839fe_4_k_cu_770af9bc_324454cuda3std3__442_GLOBAL__N__022839fe_4_k_cu_770af9bc_324456ignoreE,(_ZN40_INTERNAL_022839fe_4_k_cu_770af9bc_324454cute7productE - _ZN40_INTERNAL_022839fe_4_k_cu_770af9bc_324454cuda3std3__442_GLOBAL__N__022839fe_4_k_cu_770af9bc_324456ignoreE)
_ZN40_INTERNAL_022839fe_4_k_cu_770af9bc_324454cuda3std3__442_GLOBAL__N__022839fe_4_k_cu_770af9bc_324456ignoreE:
	.zero		1
	.type		_ZN40_INTERNAL_022839fe_4_k_cu_770af9bc_324454cute7productE,@object
	.size		_ZN40_INTERNAL_022839fe_4_k_cu_770af9bc_324454cute7productE,(_ZN40_INTERNAL_022839fe_4_k_cu_770af9bc_324454cuda3std3__45__cpo3endE - _ZN40_INTERNAL_022839fe_4_k_cu_770af9bc_324454cute7productE)
_ZN40_INTERNAL_022839fe_4_k_cu_770af9bc_324454cute7productE:
	.zero		1
	.type		_ZN40_INTERNAL_022839fe_4_k_cu_770af9bc_324454cuda3std3__45__cpo3endE,@object
	.size		_ZN40_INTERNAL_022839fe_4_k_cu_770af9bc_324454cuda3std3__45__cpo3endE,(_ZN40_INTERNAL_022839fe_4_k_cu_770af9bc_324454cuda3std3__419piecewise_constructE - _ZN40_INTERNAL_022839fe_4_k_cu_770af9bc_324454cuda3std3__45__cpo3endE)
_ZN40_INTERNAL_022839fe_4_k_cu_770af9bc_324454cuda3std3__45__cpo3endE:
	.zero		1
	.type		_ZN40_INTERNAL_022839fe_4_k_cu_770af9bc_324454cuda3std3__419piecewise_constructE,@object
	.size		_ZN40_INTERNAL_022839fe_4_k_cu_770af9bc_324454cuda3std3__419piecewise_constructE,(_ZN40_INTERNAL_022839fe_4_k_cu_770af9bc_324454cuda3std3__45__cpo4cendE - _ZN40_INTERNAL_022839fe_4_k_cu_770af9bc_324454cuda3std3__419piecewise_constructE)
_ZN40_INTERNAL_022839fe_4_k_cu_770af9bc_324454cuda3std3__419piecewise_constructE:
	.zero		1
	.type		_ZN40_INTERNAL_022839fe_4_k_cu_770af9bc_324454cuda3std3__45__cpo4cendE,@object
	.size		_ZN40_INTERNAL_022839fe_4_k_cu_770af9bc_324454cuda3std3__45__cpo4cendE,(_ZN40_INTERNAL_022839fe_4_k_cu_770af9bc_324454cuda3std6ranges3__45__cpo4swapE - _ZN40_INTERNAL_022839fe_4_k_cu_770af9bc_324454cuda3std3__45__cpo4cendE)
_ZN40_INTERNAL_022839fe_4_k_cu_770af9bc_324454cuda3std3__45__cpo4cendE:
	.zero		1
	.type		_ZN40_INTERNAL_022839fe_4_k_cu_770af9bc_324454cuda3std6ranges3__45__cpo4swapE,@object
	.size		_ZN40_INTERNAL_022839fe_4_k_cu_770af9bc_324454cuda3std6ranges3__45__cpo4swapE,(.L_11 - _ZN40_INTERNAL_022839fe_4_k_cu_770af9bc_324454cuda3std6ranges3__45__cpo4swapE)
_ZN40_INTERNAL_022839fe_4_k_cu_770af9bc_324454cuda3std6ranges3__45__cpo4swapE:
	.zero		1
.L_11:


//--------------------- .nv.constant0._ZN7cutlass13device_kernelINS_4gemm6kernel13GemmUniversalIN4cute5tupleIJiiiiEEENS1_10collective13CollectiveMmaINS1_35MainloopSm100TmaUmmaWarpSpecializedILi3ELi2ELi4ENS5_IJNS4_1CILi1EEESB_SB_EEEEENS5_IJNSA_ILi64EEENSA_ILi256EEENSA_ILi128EEEEEEaNS5_IJlSB_lEEEaSI_NS4_8TiledMMAINS4_8MMA_AtomIJNS4_15SM100_MMA_S8_SSIaaiLi64ELi256ELNS4_4UMMA5MajorE0ELSN_0ELNSM_8SaturateE0EEEEEENS4_6LayoutISC_NS5_IJNSA_ILi0EEESS_SS_EEEEENS5_IJNS4_10UnderscoreESV_SV_EEEEENS4_13SM90_TMA_LOADENS4_14ComposedLayoutINS4_7SwizzleILi3ELi4ELi3EEENS4_18smem_ptr_flag_bitsILi8EEENSR_INS5_IJNSA_ILi8EEESG_EEENS5_IJSG_SB_EEEEEEEvNS4_8identityESY_S18_vS19_EENS_8epilogue10collective18CollectiveEpilogueINS1B_23Sm100TmaWarpSpecializedILi4ELi2ELi32ELb0ELb0EEEJSH_NS5_IJNSR_ISE_SB_EES1G_EEEaSI_aSI_NS1B_6fusion15FusionCallbacksIS1F_NS1I_17LinearCombinationIaiaiLNS_15FloatRoundStyleE2EEESH_S1H_JEEENS4_5SM1004TMEM4LOAD26SM100_TMEM_LOAD_16dp32b32xESY_NSZ_INS10_ILi2ELi4ELi3EEES13_NSR_INS5_IJS14_SE_EEENS5_IJSE_SB_EEEEEEENS4_39AutoVectorizingCopyWithAssumedAlignmentILi128EEENS4_14SM90_TMA_STOREES1W_S1Y_S1Y_EEEvvEEEEvNT_6ParamsE --------------------------
	.section	.nv.constant0._ZN7cutlass13device_kernelINS_4gemm6kernel13GemmUniversalIN4cute5tupleIJiiiiEEENS1_10collective13CollectiveMmaINS1_35MainloopSm100TmaUmmaWarpSpecializedILi3ELi2ELi4ENS5_IJNS4_1CILi1EEESB_SB_EEEEENS5_IJNSA_ILi64EEENSA_ILi256EEENSA_ILi128EEEEEEaNS5_IJlSB_lEEEaSI_NS4_8TiledMMAINS4_8MMA_AtomIJNS4_15SM100_MMA_S8_SSIaaiLi64ELi256ELNS4_4UMMA5MajorE0ELSN_0ELNSM_8SaturateE0EEEEEENS4_6LayoutISC_NS5_IJNSA_ILi0EEESS_SS_EEEEENS5_IJNS4_10UnderscoreESV_SV_EEEEENS4_13SM90_TMA_LOADENS4_14ComposedLayoutINS4_7SwizzleILi3ELi4ELi3EEENS4_18smem_ptr_flag_bitsILi8EEENSR_INS5_IJNSA_ILi8EEESG_EEENS5_IJSG_SB_EEEEEEEvNS4_8identityESY_S18_vS19_EENS_8epilogue10collective18CollectiveEpilogueINS1B_23Sm100TmaWarpSpecializedILi4ELi2ELi32ELb0ELb0EEEJSH_NS5_IJNSR_ISE_SB_EES1G_EEEaSI_aSI_NS1B_6fusion15FusionCallbacksIS1F_NS1I_17LinearCombinationIaiaiLNS_15FloatRoundStyleE2EEESH_S1H_JEEENS4_5SM1004TMEM4LOAD26SM100_TMEM_LOAD_16dp32b32xESY_NSZ_INS10_ILi2ELi4ELi3EEES13_NSR_INS5_IJS14_SE_EEENS5_IJSE_SB_EEEEEEENS4_39AutoVectorizingCopyWithAssumedAlignmentILi128EEENS4_14SM90_TMA_STOREES1W_S1Y_S1Y_EEEvvEEEEvNT_6ParamsE,"a",@progbits
	.sectionflags	@""
	.align	4
.nv.constant0._ZN7cutlass13device_kernelINS_4gemm6kernel13GemmUniversalIN4cute5tupleIJiiiiEEENS1_10collective13CollectiveMmaINS1_35MainloopSm100TmaUmmaWarpSpecializedILi3ELi2ELi4ENS5_IJNS4_1CILi1EEESB_SB_EEEEENS5_IJNSA_ILi64EEENSA_ILi256EEENSA_ILi128EEEEEEaNS5_IJlSB_lEEEaSI_NS4_8TiledMMAINS4_8MMA_AtomIJNS4_15SM100_MMA_S8_SSIaaiLi64ELi256ELNS4_4UMMA5MajorE0ELSN_0ELNSM_8SaturateE0EEEEEENS4_6LayoutISC_NS5_IJNSA_ILi0EEESS_SS_EEEEENS5_IJNS4_10UnderscoreESV_SV_EEEEENS4_13SM90_TMA_LOADENS4_14ComposedLayoutINS4_7SwizzleILi3ELi4ELi3EEENS4_18smem_ptr_flag_bitsILi8EEENSR_INS5_IJNSA_ILi8EEESG_EEENS5_IJSG_SB_EEEEEEEvNS4_8identityESY_S18_vS19_EENS_8epilogue10collective18CollectiveEpilogueINS1B_23Sm100TmaWarpSpecializedILi4ELi2ELi32ELb0ELb0EEEJSH_NS5_IJNSR_ISE_SB_EES1G_EEEaSI_aSI_NS1B_6fusion15FusionCallbacksIS1F_NS1I_17LinearCombinationIaiaiLNS_15FloatRoundStyleE2EEESH_S1H_JEEENS4_5SM1004TMEM4LOAD26SM100_TMEM_LOAD_16dp32b32xESY_NSZ_INS10_ILi2ELi4ELi3EEES13_NSR_INS5_IJS14_SE_EEENS5_IJSE_SB_EEEEEEENS4_39AutoVectorizingCopyWithAssumedAlignmentILi128EEENS4_14SM90_TMA_STOREES1W_S1Y_S1Y_EEEvvEEEEvNT_6ParamsE:
	.zero		2944


//--------------------- SYMBOLS --------------------------

	.type		.nv.reservedSmem.offset0,@object
	.size		.nv.reservedSmem.offset0,0x4
	.type		.nv.reservedSmem.cap,@object
	.size		.nv.reservedSmem.cap,0x4
	.type		__assertfail,@function
